//
// Generated by NVIDIA NVVM Compiler
//
// Compiler Build ID: CL-36424714
// Cuda compilation tools, release 13.0, V13.0.88
// Based on NVVM 20.0.0
//

.version 9.0
.target sm_100
.address_size 64

	// .globl	_Z19deviceOverlapVolumePfPjmS_jmS_mS_
// _ZZ19deviceOverlapVolumePfPjmS_jmS_mS_E14rotationMatrix has been demoted
// _ZZ19deviceOverlapVolumePfPjmS_jmS_mS_E9transform has been demoted
// _ZZ24deviceOverlapAndGradientPfPjmS_jmS_mS_mE14rotationMatrix has been demoted
// _ZZ24deviceOverlapAndGradientPfPjmS_jmS_mS_mE9transform has been demoted
.extern .shared .align 16 .b8 shmem[];

.visible .entry _Z19deviceOverlapVolumePfPjmS_jmS_mS_(
	.param .u64 .ptr .align 1 _Z19deviceOverlapVolumePfPjmS_jmS_mS__param_0,
	.param .u64 .ptr .align 1 _Z19deviceOverlapVolumePfPjmS_jmS_mS__param_1,
	.param .u64 _Z19deviceOverlapVolumePfPjmS_jmS_mS__param_2,
	.param .u64 .ptr .align 1 _Z19deviceOverlapVolumePfPjmS_jmS_mS__param_3,
	.param .u32 _Z19deviceOverlapVolumePfPjmS_jmS_mS__param_4,
	.param .u64 _Z19deviceOverlapVolumePfPjmS_jmS_mS__param_5,
	.param .u64 .ptr .align 1 _Z19deviceOverlapVolumePfPjmS_jmS_mS__param_6,
	.param .u64 _Z19deviceOverlapVolumePfPjmS_jmS_mS__param_7,
	.param .u64 .ptr .align 1 _Z19deviceOverlapVolumePfPjmS_jmS_mS__param_8
)
{
	.reg .pred 	%p<37>;
	.reg .b32 	%r<162>;
	.reg .b32 	%f<254>;
	.reg .b64 	%rd<40>;
	// demoted variable
	.shared .align 4 .b8 _ZZ19deviceOverlapVolumePfPjmS_jmS_mS_E14rotationMatrix[36];
	// demoted variable
	.shared .align 4 .b8 _ZZ19deviceOverlapVolumePfPjmS_jmS_mS_E9transform[28];
	ld.param.u64 	%rd5, [_Z19deviceOverlapVolumePfPjmS_jmS_mS__param_0];
	ld.param.u64 	%rd12, [_Z19deviceOverlapVolumePfPjmS_jmS_mS__param_1];
	ld.param.u64 	%rd6, [_Z19deviceOverlapVolumePfPjmS_jmS_mS__param_2];
	ld.param.u64 	%rd7, [_Z19deviceOverlapVolumePfPjmS_jmS_mS__param_3];
	ld.param.u32 	%r66, [_Z19deviceOverlapVolumePfPjmS_jmS_mS__param_4];
	ld.param.u64 	%rd8, [_Z19deviceOverlapVolumePfPjmS_jmS_mS__param_5];
	ld.param.u64 	%rd9, [_Z19deviceOverlapVolumePfPjmS_jmS_mS__param_6];
	ld.param.u64 	%rd10, [_Z19deviceOverlapVolumePfPjmS_jmS_mS__param_7];
	cvta.to.global.u64 	%rd13, %rd12;
	mov.u32 	%r67, %ctaid.x;
	cvt.u64.u32 	%rd1, %r67;
	mul.wide.u32 	%rd14, %r67, 4;
	add.s64 	%rd15, %rd13, %rd14;
	ld.global.u32 	%r1, [%rd15];
	mul.lo.s32 	%r2, %r1, %r66;
	shl.b32 	%r68, %r1, 2;
	mov.u32 	%r153, shmem;
	add.s32 	%r3, %r153, %r68;
	shl.b32 	%r4, %r1, 3;
	shl.b32 	%r5, %r66, 2;
	setp.eq.s32 	%p1, %r1, 0;
	@%p1 bra 	$L__BB0_5;
	mov.u32 	%r6, %tid.x;
	mul.lo.s64 	%rd16, %rd1, %rd6;
	shl.b64 	%rd2, %rd16, 2;
	mov.u32 	%r7, %ntid.x;
	cvta.to.global.u64 	%rd3, %rd5;
	mov.b32 	%r148, 0;
$L__BB0_2:
	add.s32 	%r15, %r148, %r6;
	setp.ge.u32 	%p2, %r15, %r1;
	@%p2 bra 	$L__BB0_4;
	cvt.u64.u32 	%rd17, %r15;
	add.s64 	%rd18, %rd2, %rd17;
	shl.b64 	%rd19, %rd18, 2;
	add.s64 	%rd20, %rd3, %rd19;
	ld.global.f32 	%f13, [%rd20];
	shl.b32 	%r71, %r15, 2;
	add.s32 	%r73, %r153, %r71;
	st.shared.f32 	[%r73], %f13;
	shl.b64 	%rd21, %rd6, 2;
	add.s64 	%rd22, %rd20, %rd21;
	ld.global.f32 	%f14, [%rd22];
	add.s32 	%r74, %r3, %r71;
	st.shared.f32 	[%r74], %f14;
	add.s64 	%rd23, %rd22, %rd21;
	ld.global.f32 	%f15, [%rd23];
	add.s32 	%r75, %r73, %r4;
	st.shared.f32 	[%r75], %f15;
	add.s64 	%rd24, %rd23, %rd21;
	ld.global.f32 	%f16, [%rd24];
	add.s32 	%r76, %r74, %r4;
	st.shared.f32 	[%r76], %f16;
$L__BB0_4:
	add.s32 	%r148, %r148, %r7;
	setp.lt.u32 	%p3, %r148, %r1;
	@%p3 bra 	$L__BB0_2;
$L__BB0_5:
	shl.b32 	%r77, %r1, 4;
	add.s32 	%r8, %r153, %r77;
	add.s32 	%r9, %r8, %r5;
	add.s32 	%r10, %r9, %r5;
	add.s32 	%r11, %r10, %r5;
	setp.eq.s32 	%p4, %r66, 0;
	@%p4 bra 	$L__BB0_10;
	mov.u32 	%r12, %tid.x;
	mov.u32 	%r13, %ntid.x;
	cvta.to.global.u64 	%rd4, %rd7;
	mov.b32 	%r149, 0;
	shl.b64 	%rd27, %rd8, 2;
$L__BB0_7:
	add.s32 	%r18, %r149, %r12;
	setp.ge.u32 	%p5, %r18, %r66;
	@%p5 bra 	$L__BB0_9;
	mul.wide.u32 	%rd25, %r18, 4;
	add.s64 	%rd26, %rd4, %rd25;
	ld.global.f32 	%f17, [%rd26];
	shl.b32 	%r81, %r18, 2;
	add.s32 	%r82, %r8, %r81;
	st.shared.f32 	[%r82], %f17;
	add.s64 	%rd28, %rd26, %rd27;
	ld.global.f32 	%f18, [%rd28];
	add.s32 	%r83, %r9, %r81;
	st.shared.f32 	[%r83], %f18;
	add.s64 	%rd29, %rd28, %rd27;
	ld.global.f32 	%f19, [%rd29];
	add.s32 	%r84, %r10, %r81;
	st.shared.f32 	[%r84], %f19;
	add.s64 	%rd30, %rd29, %rd27;
	ld.global.f32 	%f20, [%rd30];
	add.s32 	%r85, %r11, %r81;
	st.shared.f32 	[%r85], %f20;
$L__BB0_9:
	add.s32 	%r149, %r149, %r13;
	setp.lt.u32 	%p6, %r149, %r66;
	@%p6 bra 	$L__BB0_7;
$L__BB0_10:
	mov.u32 	%r20, %tid.x;
	setp.gt.u32 	%p7, %r20, 6;
	@%p7 bra 	$L__BB0_12;
	cvt.u64.u32 	%rd31, %r20;
	mad.lo.s64 	%rd32, %rd10, %rd1, %rd31;
	cvta.to.global.u64 	%rd33, %rd9;
	shl.b64 	%rd34, %rd32, 2;
	add.s64 	%rd35, %rd33, %rd34;
	ld.global.f32 	%f21, [%rd35];
	shl.b32 	%r86, %r20, 2;
	mov.u32 	%r87, _ZZ19deviceOverlapVolumePfPjmS_jmS_mS_E9transform;
	add.s32 	%r88, %r87, %r86;
	st.shared.f32 	[%r88], %f21;
$L__BB0_12:
	add.s32 	%r21, %r11, %r5;
	shl.b32 	%r89, %r20, 2;
	add.s32 	%r22, %r21, %r89;
	mov.b32 	%r90, 0;
	st.shared.u32 	[%r22], %r90;
	bar.sync 	0;
	setp.gt.s32 	%p8, %r20, 3;
	@%p8 bra 	$L__BB0_20;
	setp.gt.s32 	%p15, %r20, 1;
	@%p15 bra 	$L__BB0_17;
	setp.eq.s32 	%p18, %r20, 0;
	@%p18 bra 	$L__BB0_28;
	setp.eq.s32 	%p19, %r20, 1;
	@%p19 bra 	$L__BB0_16;
	bra.uni 	$L__BB0_33;
$L__BB0_16:
	ld.shared.f32 	%f120, [_ZZ19deviceOverlapVolumePfPjmS_jmS_mS_E9transform+12];
	ld.shared.f32 	%f121, [_ZZ19deviceOverlapVolumePfPjmS_jmS_mS_E9transform+16];
	mul.f32 	%f122, %f121, %f121;
	fma.rn.f32 	%f123, %f120, %f120, %f122;
	ld.shared.f32 	%f124, [_ZZ19deviceOverlapVolumePfPjmS_jmS_mS_E9transform+20];
	fma.rn.f32 	%f125, %f124, %f124, %f123;
	ld.shared.f32 	%f126, [_ZZ19deviceOverlapVolumePfPjmS_jmS_mS_E9transform+24];
	fma.rn.f32 	%f127, %f126, %f126, %f125;
	rcp.rn.f32 	%f128, %f127;
	add.f32 	%f129, %f128, %f128;
	mul.f32 	%f130, %f120, %f126;
	fma.rn.f32 	%f131, %f124, %f121, %f130;
	mul.f32 	%f132, %f129, %f131;
	st.shared.f32 	[_ZZ19deviceOverlapVolumePfPjmS_jmS_mS_E14rotationMatrix+4], %f132;
	bra.uni 	$L__BB0_33;
$L__BB0_17:
	setp.eq.s32 	%p16, %r20, 2;
	@%p16 bra 	$L__BB0_29;
	setp.eq.s32 	%p17, %r20, 3;
	@%p17 bra 	$L__BB0_19;
	bra.uni 	$L__BB0_33;
$L__BB0_19:
	ld.shared.f32 	%f92, [_ZZ19deviceOverlapVolumePfPjmS_jmS_mS_E9transform+12];
	ld.shared.f32 	%f93, [_ZZ19deviceOverlapVolumePfPjmS_jmS_mS_E9transform+16];
	mul.f32 	%f94, %f93, %f93;
	fma.rn.f32 	%f95, %f92, %f92, %f94;
	ld.shared.f32 	%f96, [_ZZ19deviceOverlapVolumePfPjmS_jmS_mS_E9transform+20];
	fma.rn.f32 	%f97, %f96, %f96, %f95;
	ld.shared.f32 	%f98, [_ZZ19deviceOverlapVolumePfPjmS_jmS_mS_E9transform+24];
	fma.rn.f32 	%f99, %f98, %f98, %f97;
	rcp.rn.f32 	%f100, %f99;
	add.f32 	%f101, %f100, %f100;
	mul.f32 	%f102, %f96, %f93;
	mul.f32 	%f103, %f92, %f98;
	sub.f32 	%f104, %f102, %f103;
	mul.f32 	%f105, %f101, %f104;
	st.shared.f32 	[_ZZ19deviceOverlapVolumePfPjmS_jmS_mS_E14rotationMatrix+12], %f105;
	bra.uni 	$L__BB0_33;
$L__BB0_20:
	setp.gt.s32 	%p9, %r20, 5;
	@%p9 bra 	$L__BB0_24;
	setp.eq.s32 	%p13, %r20, 4;
	@%p13 bra 	$L__BB0_30;
	setp.eq.s32 	%p14, %r20, 5;
	@%p14 bra 	$L__BB0_23;
	bra.uni 	$L__BB0_33;
$L__BB0_23:
	ld.shared.f32 	%f64, [_ZZ19deviceOverlapVolumePfPjmS_jmS_mS_E9transform+12];
	ld.shared.f32 	%f65, [_ZZ19deviceOverlapVolumePfPjmS_jmS_mS_E9transform+16];
	mul.f32 	%f66, %f65, %f65;
	fma.rn.f32 	%f67, %f64, %f64, %f66;
	ld.shared.f32 	%f68, [_ZZ19deviceOverlapVolumePfPjmS_jmS_mS_E9transform+20];
	fma.rn.f32 	%f69, %f68, %f68, %f67;
	ld.shared.f32 	%f70, [_ZZ19deviceOverlapVolumePfPjmS_jmS_mS_E9transform+24];
	fma.rn.f32 	%f71, %f70, %f70, %f69;
	rcp.rn.f32 	%f72, %f71;
	add.f32 	%f73, %f72, %f72;
	mul.f32 	%f74, %f64, %f65;
	fma.rn.f32 	%f75, %f70, %f68, %f74;
	mul.f32 	%f76, %f73, %f75;
	st.shared.f32 	[_ZZ19deviceOverlapVolumePfPjmS_jmS_mS_E14rotationMatrix+20], %f76;
	bra.uni 	$L__BB0_33;
$L__BB0_24:
	setp.eq.s32 	%p10, %r20, 6;
	@%p10 bra 	$L__BB0_31;
	setp.eq.s32 	%p11, %r20, 7;
	@%p11 bra 	$L__BB0_32;
	setp.eq.s32 	%p12, %r20, 8;
	@%p12 bra 	$L__BB0_27;
	bra.uni 	$L__BB0_33;
$L__BB0_27:
	ld.shared.f32 	%f22, [_ZZ19deviceOverlapVolumePfPjmS_jmS_mS_E9transform+12];
	mul.f32 	%f23, %f22, %f22;
	ld.shared.f32 	%f24, [_ZZ19deviceOverlapVolumePfPjmS_jmS_mS_E9transform+16];
	mul.f32 	%f25, %f24, %f24;
	add.f32 	%f26, %f23, %f25;
	ld.shared.f32 	%f27, [_ZZ19deviceOverlapVolumePfPjmS_jmS_mS_E9transform+20];
	mul.f32 	%f28, %f27, %f27;
	add.f32 	%f29, %f26, %f28;
	ld.shared.f32 	%f30, [_ZZ19deviceOverlapVolumePfPjmS_jmS_mS_E9transform+24];
	fma.rn.f32 	%f31, %f30, %f30, %f29;
	rcp.rn.f32 	%f32, %f31;
	sub.f32 	%f33, %f23, %f25;
	sub.f32 	%f34, %f33, %f28;
	fma.rn.f32 	%f35, %f30, %f30, %f34;
	mul.f32 	%f36, %f32, %f35;
	st.shared.f32 	[_ZZ19deviceOverlapVolumePfPjmS_jmS_mS_E14rotationMatrix+32], %f36;
	bra.uni 	$L__BB0_33;
$L__BB0_28:
	ld.shared.f32 	%f133, [_ZZ19deviceOverlapVolumePfPjmS_jmS_mS_E9transform+12];
	ld.shared.f32 	%f134, [_ZZ19deviceOverlapVolumePfPjmS_jmS_mS_E9transform+16];
	mul.f32 	%f135, %f134, %f134;
	fma.rn.f32 	%f136, %f133, %f133, %f135;
	ld.shared.f32 	%f137, [_ZZ19deviceOverlapVolumePfPjmS_jmS_mS_E9transform+20];
	mul.f32 	%f138, %f137, %f137;
	add.f32 	%f139, %f136, %f138;
	ld.shared.f32 	%f140, [_ZZ19deviceOverlapVolumePfPjmS_jmS_mS_E9transform+24];
	mul.f32 	%f141, %f140, %f140;
	add.f32 	%f142, %f139, %f141;
	rcp.rn.f32 	%f143, %f142;
	sub.f32 	%f144, %f136, %f138;
	sub.f32 	%f145, %f144, %f141;
	mul.f32 	%f146, %f143, %f145;
	st.shared.f32 	[_ZZ19deviceOverlapVolumePfPjmS_jmS_mS_E14rotationMatrix], %f146;
	bra.uni 	$L__BB0_33;
$L__BB0_29:
	ld.shared.f32 	%f106, [_ZZ19deviceOverlapVolumePfPjmS_jmS_mS_E9transform+12];
	ld.shared.f32 	%f107, [_ZZ19deviceOverlapVolumePfPjmS_jmS_mS_E9transform+16];
	mul.f32 	%f108, %f107, %f107;
	fma.rn.f32 	%f109, %f106, %f106, %f108;
	ld.shared.f32 	%f110, [_ZZ19deviceOverlapVolumePfPjmS_jmS_mS_E9transform+20];
	fma.rn.f32 	%f111, %f110, %f110, %f109;
	ld.shared.f32 	%f112, [_ZZ19deviceOverlapVolumePfPjmS_jmS_mS_E9transform+24];
	fma.rn.f32 	%f113, %f112, %f112, %f111;
	rcp.rn.f32 	%f114, %f113;
	add.f32 	%f115, %f114, %f114;
	mul.f32 	%f116, %f112, %f107;
	mul.f32 	%f117, %f110, %f106;
	sub.f32 	%f118, %f116, %f117;
	mul.f32 	%f119, %f115, %f118;
	st.shared.f32 	[_ZZ19deviceOverlapVolumePfPjmS_jmS_mS_E14rotationMatrix+8], %f119;
	bra.uni 	$L__BB0_33;
$L__BB0_30:
	ld.shared.f32 	%f77, [_ZZ19deviceOverlapVolumePfPjmS_jmS_mS_E9transform+12];
	mul.f32 	%f78, %f77, %f77;
	ld.shared.f32 	%f79, [_ZZ19deviceOverlapVolumePfPjmS_jmS_mS_E9transform+16];
	mul.f32 	%f80, %f79, %f79;
	add.f32 	%f81, %f78, %f80;
	ld.shared.f32 	%f82, [_ZZ19deviceOverlapVolumePfPjmS_jmS_mS_E9transform+20];
	fma.rn.f32 	%f83, %f82, %f82, %f81;
	ld.shared.f32 	%f84, [_ZZ19deviceOverlapVolumePfPjmS_jmS_mS_E9transform+24];
	mul.f32 	%f85, %f84, %f84;
	add.f32 	%f86, %f83, %f85;
	rcp.rn.f32 	%f87, %f86;
	sub.f32 	%f88, %f78, %f80;
	fma.rn.f32 	%f89, %f82, %f82, %f88;
	sub.f32 	%f90, %f89, %f85;
	mul.f32 	%f91, %f87, %f90;
	st.shared.f32 	[_ZZ19deviceOverlapVolumePfPjmS_jmS_mS_E14rotationMatrix+16], %f91;
	bra.uni 	$L__BB0_33;
$L__BB0_31:
	ld.shared.f32 	%f51, [_ZZ19deviceOverlapVolumePfPjmS_jmS_mS_E9transform+12];
	ld.shared.f32 	%f52, [_ZZ19deviceOverlapVolumePfPjmS_jmS_mS_E9transform+16];
	mul.f32 	%f53, %f52, %f52;
	fma.rn.f32 	%f54, %f51, %f51, %f53;
	ld.shared.f32 	%f55, [_ZZ19deviceOverlapVolumePfPjmS_jmS_mS_E9transform+20];
	fma.rn.f32 	%f56, %f55, %f55, %f54;
	ld.shared.f32 	%f57, [_ZZ19deviceOverlapVolumePfPjmS_jmS_mS_E9transform+24];
	fma.rn.f32 	%f58, %f57, %f57, %f56;
	rcp.rn.f32 	%f59, %f58;
	add.f32 	%f60, %f59, %f59;
	mul.f32 	%f61, %f55, %f51;
	fma.rn.f32 	%f62, %f57, %f52, %f61;
	mul.f32 	%f63, %f60, %f62;
	st.shared.f32 	[_ZZ19deviceOverlapVolumePfPjmS_jmS_mS_E14rotationMatrix+24], %f63;
	bra.uni 	$L__BB0_33;
$L__BB0_32:
	ld.shared.f32 	%f37, [_ZZ19deviceOverlapVolumePfPjmS_jmS_mS_E9transform+12];
	ld.shared.f32 	%f38, [_ZZ19deviceOverlapVolumePfPjmS_jmS_mS_E9transform+16];
	mul.f32 	%f39, %f38, %f38;
	fma.rn.f32 	%f40, %f37, %f37, %f39;
	ld.shared.f32 	%f41, [_ZZ19deviceOverlapVolumePfPjmS_jmS_mS_E9transform+20];
	fma.rn.f32 	%f42, %f41, %f41, %f40;
	ld.shared.f32 	%f43, [_ZZ19deviceOverlapVolumePfPjmS_jmS_mS_E9transform+24];
	fma.rn.f32 	%f44, %f43, %f43, %f42;
	rcp.rn.f32 	%f45, %f44;
	add.f32 	%f46, %f45, %f45;
	mul.f32 	%f47, %f43, %f41;
	mul.f32 	%f48, %f37, %f38;
	sub.f32 	%f49, %f47, %f48;
	mul.f32 	%f50, %f46, %f49;
	st.shared.f32 	[_ZZ19deviceOverlapVolumePfPjmS_jmS_mS_E14rotationMatrix+28], %f50;
$L__BB0_33:
	bar.sync 	0;
	mov.u32 	%r161, %ntid.x;
	add.s32 	%r91, %r161, %r1;
	add.s32 	%r24, %r91, -1;
	setp.gt.u32 	%p20, %r161, %r24;
	@%p20 bra 	$L__BB0_50;
	div.u32 	%r93, %r24, %r161;
	ld.shared.f32 	%f1, [_ZZ19deviceOverlapVolumePfPjmS_jmS_mS_E14rotationMatrix];
	ld.shared.f32 	%f2, [_ZZ19deviceOverlapVolumePfPjmS_jmS_mS_E14rotationMatrix+4];
	ld.shared.f32 	%f3, [_ZZ19deviceOverlapVolumePfPjmS_jmS_mS_E14rotationMatrix+8];
	ld.shared.f32 	%f4, [_ZZ19deviceOverlapVolumePfPjmS_jmS_mS_E9transform];
	ld.shared.f32 	%f5, [_ZZ19deviceOverlapVolumePfPjmS_jmS_mS_E14rotationMatrix+12];
	ld.shared.f32 	%f6, [_ZZ19deviceOverlapVolumePfPjmS_jmS_mS_E14rotationMatrix+16];
	ld.shared.f32 	%f7, [_ZZ19deviceOverlapVolumePfPjmS_jmS_mS_E14rotationMatrix+20];
	ld.shared.f32 	%f8, [_ZZ19deviceOverlapVolumePfPjmS_jmS_mS_E9transform+4];
	ld.shared.f32 	%f9, [_ZZ19deviceOverlapVolumePfPjmS_jmS_mS_E14rotationMatrix+24];
	ld.shared.f32 	%f10, [_ZZ19deviceOverlapVolumePfPjmS_jmS_mS_E14rotationMatrix+28];
	ld.shared.f32 	%f11, [_ZZ19deviceOverlapVolumePfPjmS_jmS_mS_E14rotationMatrix+32];
	ld.shared.f32 	%f12, [_ZZ19deviceOverlapVolumePfPjmS_jmS_mS_E9transform+8];
	max.u32 	%r25, %r93, 1;
	and.b32  	%r26, %r25, 3;
	setp.lt.u32 	%p21, %r93, 4;
	mov.b32 	%r156, 0;
	@%p21 bra 	$L__BB0_45;
	and.b32  	%r156, %r25, -4;
	neg.s32 	%r155, %r156;
	add.s32 	%r154, %r20, %r161;
	shl.b32 	%r30, %r154, 2;
	shl.b32 	%r95, %r161, 1;
	add.s32 	%r152, %r20, %r95;
	shl.b32 	%r96, %r161, 3;
	add.s32 	%r33, %r96, %r89;
	mad.lo.s32 	%r151, %r161, 3, %r20;
	mad.lo.s32 	%r35, %r161, 12, %r89;
	mov.u32 	%r150, %r20;
$L__BB0_36:
	setp.ge.u32 	%p22, %r150, %r1;
	@%p22 bra 	$L__BB0_38;
	add.s32 	%r97, %r153, %r89;
	ld.shared.f32 	%f147, [%r97];
	shl.b32 	%r98, %r1, 2;
	add.s32 	%r99, %r89, %r98;
	add.s32 	%r100, %r153, %r99;
	ld.shared.f32 	%f148, [%r100];
	add.s32 	%r101, %r4, %r89;
	add.s32 	%r102, %r153, %r101;
	ld.shared.f32 	%f149, [%r102];
	mul.f32 	%f150, %f148, %f2;
	fma.rn.f32 	%f151, %f147, %f1, %f150;
	fma.rn.f32 	%f152, %f149, %f3, %f151;
	add.f32 	%f153, %f4, %f152;
	st.shared.f32 	[%r97], %f153;
	mul.f32 	%f154, %f148, %f6;
	fma.rn.f32 	%f155, %f147, %f5, %f154;
	fma.rn.f32 	%f156, %f149, %f7, %f155;
	add.f32 	%f157, %f8, %f156;
	st.shared.f32 	[%r100], %f157;
	mul.f32 	%f158, %f148, %f10;
	fma.rn.f32 	%f159, %f147, %f9, %f158;
	fma.rn.f32 	%f160, %f149, %f11, %f159;
	add.f32 	%f161, %f12, %f160;
	st.shared.f32 	[%r102], %f161;
$L__BB0_38:
	setp.ge.u32 	%p23, %r154, %r1;
	@%p23 bra 	$L__BB0_40;
	add.s32 	%r103, %r153, %r30;
	ld.shared.f32 	%f162, [%r103];
	shl.b32 	%r104, %r1, 2;
	add.s32 	%r105, %r104, %r30;
	add.s32 	%r106, %r153, %r105;
	ld.shared.f32 	%f163, [%r106];
	add.s32 	%r107, %r4, %r30;
	add.s32 	%r108, %r153, %r107;
	ld.shared.f32 	%f164, [%r108];
	mul.f32 	%f165, %f163, %f2;
	fma.rn.f32 	%f166, %f162, %f1, %f165;
	fma.rn.f32 	%f167, %f164, %f3, %f166;
	add.f32 	%f168, %f4, %f167;
	st.shared.f32 	[%r103], %f168;
	mul.f32 	%f169, %f163, %f6;
	fma.rn.f32 	%f170, %f162, %f5, %f169;
	fma.rn.f32 	%f171, %f164, %f7, %f170;
	add.f32 	%f172, %f8, %f171;
	st.shared.f32 	[%r106], %f172;
	mul.f32 	%f173, %f163, %f10;
	fma.rn.f32 	%f174, %f162, %f9, %f173;
	fma.rn.f32 	%f175, %f164, %f11, %f174;
	add.f32 	%f176, %f12, %f175;
	st.shared.f32 	[%r108], %f176;
$L__BB0_40:
	setp.ge.u32 	%p24, %r152, %r1;
	@%p24 bra 	$L__BB0_42;
	add.s32 	%r109, %r153, %r33;
	ld.shared.f32 	%f177, [%r109];
	shl.b32 	%r110, %r1, 2;
	add.s32 	%r111, %r33, %r110;
	add.s32 	%r112, %r153, %r111;
	ld.shared.f32 	%f178, [%r112];
	shl.b32 	%r113, %r161, 3;
	add.s32 	%r114, %r113, %r4;
	add.s32 	%r115, %r114, %r89;
	add.s32 	%r116, %r153, %r115;
	ld.shared.f32 	%f179, [%r116];
	mul.f32 	%f180, %f178, %f2;
	fma.rn.f32 	%f181, %f177, %f1, %f180;
	fma.rn.f32 	%f182, %f179, %f3, %f181;
	add.f32 	%f183, %f4, %f182;
	st.shared.f32 	[%r109], %f183;
	mul.f32 	%f184, %f178, %f6;
	fma.rn.f32 	%f185, %f177, %f5, %f184;
	fma.rn.f32 	%f186, %f179, %f7, %f185;
	add.f32 	%f187, %f8, %f186;
	st.shared.f32 	[%r112], %f187;
	mul.f32 	%f188, %f178, %f10;
	fma.rn.f32 	%f189, %f177, %f9, %f188;
	fma.rn.f32 	%f190, %f179, %f11, %f189;
	add.f32 	%f191, %f12, %f190;
	st.shared.f32 	[%r116], %f191;
$L__BB0_42:
	setp.ge.u32 	%p25, %r151, %r1;
	@%p25 bra 	$L__BB0_44;
	add.s32 	%r117, %r153, %r35;
	ld.shared.f32 	%f192, [%r117];
	shl.b32 	%r118, %r1, 2;
	add.s32 	%r119, %r35, %r118;
	add.s32 	%r120, %r153, %r119;
	ld.shared.f32 	%f193, [%r120];
	mad.lo.s32 	%r121, %r161, 12, %r4;
	add.s32 	%r122, %r121, %r89;
	add.s32 	%r123, %r153, %r122;
	ld.shared.f32 	%f194, [%r123];
	mul.f32 	%f195, %f193, %f2;
	fma.rn.f32 	%f196, %f192, %f1, %f195;
	fma.rn.f32 	%f197, %f194, %f3, %f196;
	add.f32 	%f198, %f4, %f197;
	st.shared.f32 	[%r117], %f198;
	mul.f32 	%f199, %f193, %f6;
	fma.rn.f32 	%f200, %f192, %f5, %f199;
	fma.rn.f32 	%f201, %f194, %f7, %f200;
	add.f32 	%f202, %f8, %f201;
	st.shared.f32 	[%r120], %f202;
	mul.f32 	%f203, %f193, %f10;
	fma.rn.f32 	%f204, %f192, %f9, %f203;
	fma.rn.f32 	%f205, %f194, %f11, %f204;
	add.f32 	%f206, %f12, %f205;
	st.shared.f32 	[%r123], %f206;
$L__BB0_44:
	add.s32 	%r155, %r155, 4;
	shl.b32 	%r124, %r161, 2;
	add.s32 	%r154, %r154, %r124;
	shl.b32 	%r125, %r161, 4;
	add.s32 	%r153, %r153, %r125;
	add.s32 	%r152, %r152, %r124;
	add.s32 	%r151, %r151, %r124;
	add.s32 	%r150, %r150, %r124;
	setp.ne.s32 	%p26, %r155, 0;
	@%p26 bra 	$L__BB0_36;
$L__BB0_45:
	setp.eq.s32 	%p27, %r26, 0;
	@%p27 bra 	$L__BB0_50;
	shl.b32 	%r49, %r1, 2;
	mad.lo.s32 	%r158, %r161, %r156, %r20;
	shl.b32 	%r126, %r158, 2;
	mov.u32 	%r127, shmem;
	add.s32 	%r159, %r127, %r126;
	shl.b32 	%r52, %r161, 2;
	neg.s32 	%r157, %r26;
$L__BB0_47:
	.pragma "nounroll";
	setp.ge.u32 	%p28, %r158, %r1;
	@%p28 bra 	$L__BB0_49;
	ld.shared.f32 	%f207, [%r159];
	add.s32 	%r128, %r159, %r49;
	ld.shared.f32 	%f208, [%r128];
	add.s32 	%r129, %r159, %r4;
	ld.shared.f32 	%f209, [%r129];
	mul.f32 	%f210, %f208, %f2;
	fma.rn.f32 	%f211, %f207, %f1, %f210;
	fma.rn.f32 	%f212, %f209, %f3, %f211;
	add.f32 	%f213, %f4, %f212;
	st.shared.f32 	[%r159], %f213;
	mul.f32 	%f214, %f208, %f6;
	fma.rn.f32 	%f215, %f207, %f5, %f214;
	fma.rn.f32 	%f216, %f209, %f7, %f215;
	add.f32 	%f217, %f8, %f216;
	st.shared.f32 	[%r128], %f217;
	mul.f32 	%f218, %f208, %f10;
	fma.rn.f32 	%f219, %f207, %f9, %f218;
	fma.rn.f32 	%f220, %f209, %f11, %f219;
	add.f32 	%f221, %f12, %f220;
	st.shared.f32 	[%r129], %f221;
$L__BB0_49:
	add.s32 	%r159, %r159, %r52;
	add.s32 	%r158, %r158, %r161;
	add.s32 	%r157, %r157, 1;
	setp.ne.s32 	%p29, %r157, 0;
	@%p29 bra 	$L__BB0_47;
$L__BB0_50:
	bar.sync 	0;
	setp.eq.s32 	%p30, %r2, 0;
	@%p30 bra 	$L__BB0_55;
	and.b32  	%r60, %r1, 16777215;
	mov.b32 	%r160, 0;
$L__BB0_52:
	add.s32 	%r62, %r160, %r20;
	setp.ge.u32 	%p31, %r62, %r2;
	@%p31 bra 	$L__BB0_54;
	div.u32 	%r131, %r62, %r1;
	and.b32  	%r132, %r131, 16777215;
	mul.lo.s32 	%r133, %r132, %r60;
	sub.s32 	%r134, %r62, %r133;
	shl.b32 	%r135, %r134, 2;
	mov.u32 	%r136, shmem;
	add.s32 	%r137, %r136, %r135;
	ld.shared.f32 	%f222, [%r137];
	shl.b32 	%r138, %r131, 2;
	add.s32 	%r139, %r8, %r138;
	ld.shared.f32 	%f223, [%r139];
	sub.f32 	%f224, %f222, %f223;
	fma.rn.f32 	%f225, %f224, %f224, 0f00000000;
	add.s32 	%r140, %r3, %r135;
	ld.shared.f32 	%f226, [%r140];
	add.s32 	%r141, %r9, %r138;
	ld.shared.f32 	%f227, [%r141];
	sub.f32 	%f228, %f226, %f227;
	fma.rn.f32 	%f229, %f228, %f228, %f225;
	add.s32 	%r142, %r137, %r4;
	ld.shared.f32 	%f230, [%r142];
	add.s32 	%r143, %r10, %r138;
	ld.shared.f32 	%f231, [%r143];
	sub.f32 	%f232, %f230, %f231;
	fma.rn.f32 	%f233, %f232, %f232, %f229;
	add.s32 	%r144, %r11, %r138;
	ld.shared.f32 	%f234, [%r144];
	add.s32 	%r145, %r140, %r4;
	ld.shared.f32 	%f235, [%r145];
	mul.f32 	%f236, %f235, %f234;
	mul.f32 	%f237, %f236, %f233;
	add.f32 	%f238, %f234, %f235;
	div.rn.f32 	%f239, %f237, %f238;
	mul.f32 	%f240, %f239, 0fBFB8AA3B;
	ex2.approx.f32 	%f241, %f240;
	mov.f32 	%f242, 0f40490FDB;
	div.rn.f32 	%f243, %f242, %f238;
	lg2.approx.f32 	%f244, %f243;
	mul.f32 	%f245, %f244, 0f3FC00000;
	ex2.approx.f32 	%f246, %f245;
	mul.f32 	%f247, %f246, 0f41000000;
	ld.shared.f32 	%f248, [%r22];
	fma.rn.f32 	%f249, %f241, %f247, %f248;
	st.shared.f32 	[%r22], %f249;
$L__BB0_54:
	add.s32 	%r160, %r160, %r161;
	setp.lt.u32 	%p32, %r160, %r2;
	@%p32 bra 	$L__BB0_52;
$L__BB0_55:
	bar.sync 	0;
	setp.lt.u32 	%p33, %r161, 2;
	@%p33 bra 	$L__BB0_59;
$L__BB0_56:
	shr.u32 	%r65, %r161, 1;
	bar.sync 	0;
	setp.ge.u32 	%p34, %r20, %r65;
	@%p34 bra 	$L__BB0_58;
	shl.b32 	%r146, %r65, 2;
	add.s32 	%r147, %r22, %r146;
	ld.shared.f32 	%f250, [%r147];
	ld.shared.f32 	%f251, [%r22];
	add.f32 	%f252, %f250, %f251;
	st.shared.f32 	[%r22], %f252;
$L__BB0_58:
	setp.gt.u32 	%p35, %r161, 3;
	mov.u32 	%r161, %r65;
	@%p35 bra 	$L__BB0_56;
$L__BB0_59:
	bar.sync 	0;
	setp.ne.s32 	%p36, %r20, 0;
	@%p36 bra 	$L__BB0_61;
	ld.param.u64 	%rd39, [_Z19deviceOverlapVolumePfPjmS_jmS_mS__param_8];
	ld.shared.f32 	%f253, [%r21];
	cvta.to.global.u64 	%rd36, %rd39;
	shl.b64 	%rd37, %rd1, 2;
	add.s64 	%rd38, %rd36, %rd37;
	st.global.f32 	[%rd38], %f253;
$L__BB0_61:
	ret;

}
	// .globl	_Z24deviceOverlapAndGradientPfPjmS_jmS_mS_m
.visible .entry _Z24deviceOverlapAndGradientPfPjmS_jmS_mS_m(
	.param .u64 .ptr .align 1 _Z24deviceOverlapAndGradientPfPjmS_jmS_mS_m_param_0,
	.param .u64 .ptr .align 1 _Z24deviceOverlapAndGradientPfPjmS_jmS_mS_m_param_1,
	.param .u64 _Z24deviceOverlapAndGradientPfPjmS_jmS_mS_m_param_2,
	.param .u64 .ptr .align 1 _Z24deviceOverlapAndGradientPfPjmS_jmS_mS_m_param_3,
	.param .u32 _Z24deviceOverlapAndGradientPfPjmS_jmS_mS_m_param_4,
	.param .u64 _Z24deviceOverlapAndGradientPfPjmS_jmS_mS_m_param_5,
	.param .u64 .ptr .align 1 _Z24deviceOverlapAndGradientPfPjmS_jmS_mS_m_param_6,
	.param .u64 _Z24deviceOverlapAndGradientPfPjmS_jmS_mS_m_param_7,
	.param .u64 .ptr .align 1 _Z24deviceOverlapAndGradientPfPjmS_jmS_mS_m_param_8,
	.param .u64 _Z24deviceOverlapAndGradientPfPjmS_jmS_mS_m_param_9
)
{
	.reg .pred 	%p<56>;
	.reg .b32 	%r<256>;
	.reg .b32 	%f<451>;
	.reg .b64 	%rd<44>;
	// demoted variable
	.shared .align 4 .b8 _ZZ24deviceOverlapAndGradientPfPjmS_jmS_mS_mE14rotationMatrix[36];
	// demoted variable
	.shared .align 4 .b8 _ZZ24deviceOverlapAndGradientPfPjmS_jmS_mS_mE9transform[28];
	ld.param.u64 	%rd5, [_Z24deviceOverlapAndGradientPfPjmS_jmS_mS_m_param_0];
	ld.param.u64 	%rd13, [_Z24deviceOverlapAndGradientPfPjmS_jmS_mS_m_param_1];
	ld.param.u64 	%rd6, [_Z24deviceOverlapAndGradientPfPjmS_jmS_mS_m_param_2];
	ld.param.u64 	%rd7, [_Z24deviceOverlapAndGradientPfPjmS_jmS_mS_m_param_3];
	ld.param.u32 	%r103, [_Z24deviceOverlapAndGradientPfPjmS_jmS_mS_m_param_4];
	ld.param.u64 	%rd8, [_Z24deviceOverlapAndGradientPfPjmS_jmS_mS_m_param_5];
	ld.param.u64 	%rd9, [_Z24deviceOverlapAndGradientPfPjmS_jmS_mS_m_param_6];
	ld.param.u64 	%rd10, [_Z24deviceOverlapAndGradientPfPjmS_jmS_mS_m_param_7];
	cvta.to.global.u64 	%rd14, %rd13;
	mov.u32 	%r104, %ctaid.x;
	cvt.u64.u32 	%rd1, %r104;
	mul.wide.u32 	%rd15, %r104, 4;
	add.s64 	%rd16, %rd14, %rd15;
	ld.global.u32 	%r1, [%rd16];
	mul.lo.s32 	%r2, %r1, %r103;
	shl.b32 	%r105, %r1, 2;
	mov.u32 	%r106, shmem;
	add.s32 	%r3, %r106, %r105;
	shl.b32 	%r4, %r1, 3;
	shl.b32 	%r5, %r1, 4;
	shl.b32 	%r6, %r103, 2;
	mov.u32 	%r255, %ntid.x;
	shl.b32 	%r8, %r255, 2;
	setp.eq.s32 	%p1, %r1, 0;
	@%p1 bra 	$L__BB1_5;
	mov.u32 	%r9, %tid.x;
	mul.lo.s64 	%rd17, %rd1, %rd6;
	shl.b64 	%rd2, %rd17, 2;
	cvta.to.global.u64 	%rd3, %rd5;
	mov.b32 	%r237, 0;
$L__BB1_2:
	add.s32 	%r16, %r237, %r9;
	setp.ge.u32 	%p2, %r16, %r1;
	@%p2 bra 	$L__BB1_4;
	cvt.u64.u32 	%rd18, %r16;
	add.s64 	%rd19, %rd2, %rd18;
	shl.b64 	%rd20, %rd19, 2;
	add.s64 	%rd21, %rd3, %rd20;
	ld.global.f32 	%f19, [%rd21];
	shl.b32 	%r108, %r16, 2;
	add.s32 	%r110, %r106, %r108;
	st.shared.f32 	[%r110], %f19;
	shl.b64 	%rd22, %rd6, 2;
	add.s64 	%rd23, %rd21, %rd22;
	ld.global.f32 	%f20, [%rd23];
	add.s32 	%r111, %r3, %r108;
	st.shared.f32 	[%r111], %f20;
	add.s64 	%rd24, %rd23, %rd22;
	ld.global.f32 	%f21, [%rd24];
	add.s32 	%r112, %r110, %r4;
	st.shared.f32 	[%r112], %f21;
	add.s64 	%rd25, %rd24, %rd22;
	ld.global.f32 	%f22, [%rd25];
	add.s32 	%r113, %r111, %r4;
	st.shared.f32 	[%r113], %f22;
$L__BB1_4:
	add.s32 	%r237, %r237, %r255;
	setp.lt.u32 	%p3, %r237, %r1;
	@%p3 bra 	$L__BB1_2;
$L__BB1_5:
	add.s32 	%r114, %r5, %r5;
	add.s32 	%r10, %r106, %r114;
	add.s32 	%r11, %r10, %r6;
	add.s32 	%r12, %r11, %r6;
	add.s32 	%r13, %r12, %r6;
	setp.eq.s32 	%p4, %r103, 0;
	@%p4 bra 	$L__BB1_10;
	mov.u32 	%r14, %tid.x;
	cvta.to.global.u64 	%rd4, %rd7;
	mov.b32 	%r238, 0;
	shl.b64 	%rd28, %rd8, 2;
$L__BB1_7:
	add.s32 	%r19, %r238, %r14;
	setp.ge.u32 	%p5, %r19, %r103;
	@%p5 bra 	$L__BB1_9;
	mul.wide.u32 	%rd26, %r19, 4;
	add.s64 	%rd27, %rd4, %rd26;
	ld.global.f32 	%f23, [%rd27];
	shl.b32 	%r118, %r19, 2;
	add.s32 	%r119, %r10, %r118;
	st.shared.f32 	[%r119], %f23;
	add.s64 	%rd29, %rd27, %rd28;
	ld.global.f32 	%f24, [%rd29];
	add.s32 	%r120, %r11, %r118;
	st.shared.f32 	[%r120], %f24;
	add.s64 	%rd30, %rd29, %rd28;
	ld.global.f32 	%f25, [%rd30];
	add.s32 	%r121, %r12, %r118;
	st.shared.f32 	[%r121], %f25;
	add.s64 	%rd31, %rd30, %rd28;
	ld.global.f32 	%f26, [%rd31];
	add.s32 	%r122, %r13, %r118;
	st.shared.f32 	[%r122], %f26;
$L__BB1_9:
	add.s32 	%r238, %r238, %r255;
	setp.lt.u32 	%p6, %r238, %r103;
	@%p6 bra 	$L__BB1_7;
$L__BB1_10:
	mov.u32 	%r21, %tid.x;
	setp.gt.u32 	%p7, %r21, 6;
	@%p7 bra 	$L__BB1_12;
	cvt.u64.u32 	%rd32, %r21;
	mad.lo.s64 	%rd33, %rd10, %rd1, %rd32;
	cvta.to.global.u64 	%rd34, %rd9;
	shl.b64 	%rd35, %rd33, 2;
	add.s64 	%rd36, %rd34, %rd35;
	ld.global.f32 	%f27, [%rd36];
	shl.b32 	%r123, %r21, 2;
	mov.u32 	%r124, _ZZ24deviceOverlapAndGradientPfPjmS_jmS_mS_mE9transform;
	add.s32 	%r125, %r124, %r123;
	st.shared.f32 	[%r125], %f27;
$L__BB1_12:
	add.s32 	%r22, %r13, %r6;
	add.s32 	%r23, %r22, %r8;
	add.s32 	%r24, %r23, %r8;
	add.s32 	%r25, %r24, %r8;
	add.s32 	%r26, %r25, %r8;
	add.s32 	%r27, %r26, %r8;
	add.s32 	%r28, %r27, %r8;
	add.s32 	%r29, %r28, %r8;
	shl.b32 	%r126, %r21, 2;
	add.s32 	%r30, %r22, %r126;
	mov.b32 	%r127, 0;
	st.shared.u32 	[%r30], %r127;
	add.s32 	%r31, %r23, %r126;
	st.shared.u32 	[%r31], %r127;
	add.s32 	%r32, %r24, %r126;
	st.shared.u32 	[%r32], %r127;
	add.s32 	%r33, %r25, %r126;
	st.shared.u32 	[%r33], %r127;
	add.s32 	%r34, %r26, %r126;
	st.shared.u32 	[%r34], %r127;
	add.s32 	%r35, %r27, %r126;
	st.shared.u32 	[%r35], %r127;
	add.s32 	%r36, %r28, %r126;
	st.shared.u32 	[%r36], %r127;
	add.s32 	%r37, %r29, %r126;
	st.shared.u32 	[%r37], %r127;
	bar.sync 	0;
	setp.gt.s32 	%p8, %r21, 3;
	@%p8 bra 	$L__BB1_20;
	setp.gt.s32 	%p15, %r21, 1;
	@%p15 bra 	$L__BB1_17;
	setp.eq.s32 	%p18, %r21, 0;
	@%p18 bra 	$L__BB1_28;
	setp.eq.s32 	%p19, %r21, 1;
	@%p19 bra 	$L__BB1_16;
	bra.uni 	$L__BB1_33;
$L__BB1_16:
	ld.shared.f32 	%f126, [_ZZ24deviceOverlapAndGradientPfPjmS_jmS_mS_mE9transform+12];
	ld.shared.f32 	%f127, [_ZZ24deviceOverlapAndGradientPfPjmS_jmS_mS_mE9transform+16];
	mul.f32 	%f128, %f127, %f127;
	fma.rn.f32 	%f129, %f126, %f126, %f128;
	ld.shared.f32 	%f130, [_ZZ24deviceOverlapAndGradientPfPjmS_jmS_mS_mE9transform+20];
	fma.rn.f32 	%f131, %f130, %f130, %f129;
	ld.shared.f32 	%f132, [_ZZ24deviceOverlapAndGradientPfPjmS_jmS_mS_mE9transform+24];
	fma.rn.f32 	%f133, %f132, %f132, %f131;
	rcp.rn.f32 	%f134, %f133;
	add.f32 	%f135, %f134, %f134;
	mul.f32 	%f136, %f126, %f132;
	fma.rn.f32 	%f137, %f130, %f127, %f136;
	mul.f32 	%f138, %f135, %f137;
	st.shared.f32 	[_ZZ24deviceOverlapAndGradientPfPjmS_jmS_mS_mE14rotationMatrix+4], %f138;
	bra.uni 	$L__BB1_33;
$L__BB1_17:
	setp.eq.s32 	%p16, %r21, 2;
	@%p16 bra 	$L__BB1_29;
	setp.eq.s32 	%p17, %r21, 3;
	@%p17 bra 	$L__BB1_19;
	bra.uni 	$L__BB1_33;
$L__BB1_19:
	ld.shared.f32 	%f98, [_ZZ24deviceOverlapAndGradientPfPjmS_jmS_mS_mE9transform+12];
	ld.shared.f32 	%f99, [_ZZ24deviceOverlapAndGradientPfPjmS_jmS_mS_mE9transform+16];
	mul.f32 	%f100, %f99, %f99;
	fma.rn.f32 	%f101, %f98, %f98, %f100;
	ld.shared.f32 	%f102, [_ZZ24deviceOverlapAndGradientPfPjmS_jmS_mS_mE9transform+20];
	fma.rn.f32 	%f103, %f102, %f102, %f101;
	ld.shared.f32 	%f104, [_ZZ24deviceOverlapAndGradientPfPjmS_jmS_mS_mE9transform+24];
	fma.rn.f32 	%f105, %f104, %f104, %f103;
	rcp.rn.f32 	%f106, %f105;
	add.f32 	%f107, %f106, %f106;
	mul.f32 	%f108, %f102, %f99;
	mul.f32 	%f109, %f98, %f104;
	sub.f32 	%f110, %f108, %f109;
	mul.f32 	%f111, %f107, %f110;
	st.shared.f32 	[_ZZ24deviceOverlapAndGradientPfPjmS_jmS_mS_mE14rotationMatrix+12], %f111;
	bra.uni 	$L__BB1_33;
$L__BB1_20:
	setp.gt.s32 	%p9, %r21, 5;
	@%p9 bra 	$L__BB1_24;
	setp.eq.s32 	%p13, %r21, 4;
	@%p13 bra 	$L__BB1_30;
	setp.eq.s32 	%p14, %r21, 5;
	@%p14 bra 	$L__BB1_23;
	bra.uni 	$L__BB1_33;
$L__BB1_23:
	ld.shared.f32 	%f70, [_ZZ24deviceOverlapAndGradientPfPjmS_jmS_mS_mE9transform+12];
	ld.shared.f32 	%f71, [_ZZ24deviceOverlapAndGradientPfPjmS_jmS_mS_mE9transform+16];
	mul.f32 	%f72, %f71, %f71;
	fma.rn.f32 	%f73, %f70, %f70, %f72;
	ld.shared.f32 	%f74, [_ZZ24deviceOverlapAndGradientPfPjmS_jmS_mS_mE9transform+20];
	fma.rn.f32 	%f75, %f74, %f74, %f73;
	ld.shared.f32 	%f76, [_ZZ24deviceOverlapAndGradientPfPjmS_jmS_mS_mE9transform+24];
	fma.rn.f32 	%f77, %f76, %f76, %f75;
	rcp.rn.f32 	%f78, %f77;
	add.f32 	%f79, %f78, %f78;
	mul.f32 	%f80, %f70, %f71;
	fma.rn.f32 	%f81, %f76, %f74, %f80;
	mul.f32 	%f82, %f79, %f81;
	st.shared.f32 	[_ZZ24deviceOverlapAndGradientPfPjmS_jmS_mS_mE14rotationMatrix+20], %f82;
	bra.uni 	$L__BB1_33;
$L__BB1_24:
	setp.eq.s32 	%p10, %r21, 6;
	@%p10 bra 	$L__BB1_31;
	setp.eq.s32 	%p11, %r21, 7;
	@%p11 bra 	$L__BB1_32;
	setp.eq.s32 	%p12, %r21, 8;
	@%p12 bra 	$L__BB1_27;
	bra.uni 	$L__BB1_33;
$L__BB1_27:
	ld.shared.f32 	%f28, [_ZZ24deviceOverlapAndGradientPfPjmS_jmS_mS_mE9transform+12];
	mul.f32 	%f29, %f28, %f28;
	ld.shared.f32 	%f30, [_ZZ24deviceOverlapAndGradientPfPjmS_jmS_mS_mE9transform+16];
	mul.f32 	%f31, %f30, %f30;
	add.f32 	%f32, %f29, %f31;
	ld.shared.f32 	%f33, [_ZZ24deviceOverlapAndGradientPfPjmS_jmS_mS_mE9transform+20];
	mul.f32 	%f34, %f33, %f33;
	add.f32 	%f35, %f32, %f34;
	ld.shared.f32 	%f36, [_ZZ24deviceOverlapAndGradientPfPjmS_jmS_mS_mE9transform+24];
	fma.rn.f32 	%f37, %f36, %f36, %f35;
	rcp.rn.f32 	%f38, %f37;
	sub.f32 	%f39, %f29, %f31;
	sub.f32 	%f40, %f39, %f34;
	fma.rn.f32 	%f41, %f36, %f36, %f40;
	mul.f32 	%f42, %f38, %f41;
	st.shared.f32 	[_ZZ24deviceOverlapAndGradientPfPjmS_jmS_mS_mE14rotationMatrix+32], %f42;
	bra.uni 	$L__BB1_33;
$L__BB1_28:
	ld.shared.f32 	%f139, [_ZZ24deviceOverlapAndGradientPfPjmS_jmS_mS_mE9transform+12];
	ld.shared.f32 	%f140, [_ZZ24deviceOverlapAndGradientPfPjmS_jmS_mS_mE9transform+16];
	mul.f32 	%f141, %f140, %f140;
	fma.rn.f32 	%f142, %f139, %f139, %f141;
	ld.shared.f32 	%f143, [_ZZ24deviceOverlapAndGradientPfPjmS_jmS_mS_mE9transform+20];
	mul.f32 	%f144, %f143, %f143;
	add.f32 	%f145, %f142, %f144;
	ld.shared.f32 	%f146, [_ZZ24deviceOverlapAndGradientPfPjmS_jmS_mS_mE9transform+24];
	mul.f32 	%f147, %f146, %f146;
	add.f32 	%f148, %f145, %f147;
	rcp.rn.f32 	%f149, %f148;
	sub.f32 	%f150, %f142, %f144;
	sub.f32 	%f151, %f150, %f147;
	mul.f32 	%f152, %f149, %f151;
	st.shared.f32 	[_ZZ24deviceOverlapAndGradientPfPjmS_jmS_mS_mE14rotationMatrix], %f152;
	bra.uni 	$L__BB1_33;
$L__BB1_29:
	ld.shared.f32 	%f112, [_ZZ24deviceOverlapAndGradientPfPjmS_jmS_mS_mE9transform+12];
	ld.shared.f32 	%f113, [_ZZ24deviceOverlapAndGradientPfPjmS_jmS_mS_mE9transform+16];
	mul.f32 	%f114, %f113, %f113;
	fma.rn.f32 	%f115, %f112, %f112, %f114;
	ld.shared.f32 	%f116, [_ZZ24deviceOverlapAndGradientPfPjmS_jmS_mS_mE9transform+20];
	fma.rn.f32 	%f117, %f116, %f116, %f115;
	ld.shared.f32 	%f118, [_ZZ24deviceOverlapAndGradientPfPjmS_jmS_mS_mE9transform+24];
	fma.rn.f32 	%f119, %f118, %f118, %f117;
	rcp.rn.f32 	%f120, %f119;
	add.f32 	%f121, %f120, %f120;
	mul.f32 	%f122, %f118, %f113;
	mul.f32 	%f123, %f116, %f112;
	sub.f32 	%f124, %f122, %f123;
	mul.f32 	%f125, %f121, %f124;
	st.shared.f32 	[_ZZ24deviceOverlapAndGradientPfPjmS_jmS_mS_mE14rotationMatrix+8], %f125;
	bra.uni 	$L__BB1_33;
$L__BB1_30:
	ld.shared.f32 	%f83, [_ZZ24deviceOverlapAndGradientPfPjmS_jmS_mS_mE9transform+12];
	mul.f32 	%f84, %f83, %f83;
	ld.shared.f32 	%f85, [_ZZ24deviceOverlapAndGradientPfPjmS_jmS_mS_mE9transform+16];
	mul.f32 	%f86, %f85, %f85;
	add.f32 	%f87, %f84, %f86;
	ld.shared.f32 	%f88, [_ZZ24deviceOverlapAndGradientPfPjmS_jmS_mS_mE9transform+20];
	fma.rn.f32 	%f89, %f88, %f88, %f87;
	ld.shared.f32 	%f90, [_ZZ24deviceOverlapAndGradientPfPjmS_jmS_mS_mE9transform+24];
	mul.f32 	%f91, %f90, %f90;
	add.f32 	%f92, %f89, %f91;
	rcp.rn.f32 	%f93, %f92;
	sub.f32 	%f94, %f84, %f86;
	fma.rn.f32 	%f95, %f88, %f88, %f94;
	sub.f32 	%f96, %f95, %f91;
	mul.f32 	%f97, %f93, %f96;
	st.shared.f32 	[_ZZ24deviceOverlapAndGradientPfPjmS_jmS_mS_mE14rotationMatrix+16], %f97;
	bra.uni 	$L__BB1_33;
$L__BB1_31:
	ld.shared.f32 	%f57, [_ZZ24deviceOverlapAndGradientPfPjmS_jmS_mS_mE9transform+12];
	ld.shared.f32 	%f58, [_ZZ24deviceOverlapAndGradientPfPjmS_jmS_mS_mE9transform+16];
	mul.f32 	%f59, %f58, %f58;
	fma.rn.f32 	%f60, %f57, %f57, %f59;
	ld.shared.f32 	%f61, [_ZZ24deviceOverlapAndGradientPfPjmS_jmS_mS_mE9transform+20];
	fma.rn.f32 	%f62, %f61, %f61, %f60;
	ld.shared.f32 	%f63, [_ZZ24deviceOverlapAndGradientPfPjmS_jmS_mS_mE9transform+24];
	fma.rn.f32 	%f64, %f63, %f63, %f62;
	rcp.rn.f32 	%f65, %f64;
	add.f32 	%f66, %f65, %f65;
	mul.f32 	%f67, %f61, %f57;
	fma.rn.f32 	%f68, %f63, %f58, %f67;
	mul.f32 	%f69, %f66, %f68;
	st.shared.f32 	[_ZZ24deviceOverlapAndGradientPfPjmS_jmS_mS_mE14rotationMatrix+24], %f69;
	bra.uni 	$L__BB1_33;
$L__BB1_32:
	ld.shared.f32 	%f43, [_ZZ24deviceOverlapAndGradientPfPjmS_jmS_mS_mE9transform+12];
	ld.shared.f32 	%f44, [_ZZ24deviceOverlapAndGradientPfPjmS_jmS_mS_mE9transform+16];
	mul.f32 	%f45, %f44, %f44;
	fma.rn.f32 	%f46, %f43, %f43, %f45;
	ld.shared.f32 	%f47, [_ZZ24deviceOverlapAndGradientPfPjmS_jmS_mS_mE9transform+20];
	fma.rn.f32 	%f48, %f47, %f47, %f46;
	ld.shared.f32 	%f49, [_ZZ24deviceOverlapAndGradientPfPjmS_jmS_mS_mE9transform+24];
	fma.rn.f32 	%f50, %f49, %f49, %f48;
	rcp.rn.f32 	%f51, %f50;
	add.f32 	%f52, %f51, %f51;
	mul.f32 	%f53, %f49, %f47;
	mul.f32 	%f54, %f43, %f44;
	sub.f32 	%f55, %f53, %f54;
	mul.f32 	%f56, %f52, %f55;
	st.shared.f32 	[_ZZ24deviceOverlapAndGradientPfPjmS_jmS_mS_mE14rotationMatrix+28], %f56;
$L__BB1_33:
	bar.sync 	0;
	add.s32 	%r128, %r255, %r1;
	add.s32 	%r38, %r128, -1;
	div.u32 	%r39, %r38, %r255;
	setp.gt.u32 	%p20, %r255, %r38;
	@%p20 bra 	$L__BB1_50;
	ld.shared.f32 	%f1, [_ZZ24deviceOverlapAndGradientPfPjmS_jmS_mS_mE14rotationMatrix];
	ld.shared.f32 	%f2, [_ZZ24deviceOverlapAndGradientPfPjmS_jmS_mS_mE14rotationMatrix+4];
	ld.shared.f32 	%f3, [_ZZ24deviceOverlapAndGradientPfPjmS_jmS_mS_mE14rotationMatrix+8];
	ld.shared.f32 	%f4, [_ZZ24deviceOverlapAndGradientPfPjmS_jmS_mS_mE9transform];
	ld.shared.f32 	%f5, [_ZZ24deviceOverlapAndGradientPfPjmS_jmS_mS_mE14rotationMatrix+12];
	ld.shared.f32 	%f6, [_ZZ24deviceOverlapAndGradientPfPjmS_jmS_mS_mE14rotationMatrix+16];
	ld.shared.f32 	%f7, [_ZZ24deviceOverlapAndGradientPfPjmS_jmS_mS_mE14rotationMatrix+20];
	ld.shared.f32 	%f8, [_ZZ24deviceOverlapAndGradientPfPjmS_jmS_mS_mE9transform+4];
	ld.shared.f32 	%f9, [_ZZ24deviceOverlapAndGradientPfPjmS_jmS_mS_mE14rotationMatrix+24];
	ld.shared.f32 	%f10, [_ZZ24deviceOverlapAndGradientPfPjmS_jmS_mS_mE14rotationMatrix+28];
	ld.shared.f32 	%f11, [_ZZ24deviceOverlapAndGradientPfPjmS_jmS_mS_mE14rotationMatrix+32];
	ld.shared.f32 	%f12, [_ZZ24deviceOverlapAndGradientPfPjmS_jmS_mS_mE9transform+8];
	max.u32 	%r40, %r39, 1;
	and.b32  	%r41, %r40, 3;
	setp.lt.u32 	%p21, %r39, 4;
	mov.b32 	%r245, 0;
	@%p21 bra 	$L__BB1_45;
	and.b32  	%r245, %r40, -4;
	neg.s32 	%r244, %r245;
	add.s32 	%r243, %r21, %r255;
	shl.b32 	%r45, %r243, 2;
	shl.b32 	%r131, %r255, 1;
	add.s32 	%r241, %r21, %r131;
	shl.b32 	%r132, %r255, 3;
	shl.b32 	%r47, %r21, 2;
	add.s32 	%r48, %r132, %r47;
	mad.lo.s32 	%r240, %r255, 3, %r21;
	mad.lo.s32 	%r50, %r255, 12, %r47;
	mov.u32 	%r242, shmem;
	mov.u32 	%r239, %r21;
$L__BB1_36:
	setp.ge.u32 	%p22, %r239, %r1;
	@%p22 bra 	$L__BB1_38;
	add.s32 	%r133, %r242, %r47;
	ld.shared.f32 	%f153, [%r133];
	shl.b32 	%r134, %r1, 2;
	add.s32 	%r135, %r47, %r134;
	add.s32 	%r136, %r242, %r135;
	ld.shared.f32 	%f154, [%r136];
	add.s32 	%r137, %r4, %r47;
	add.s32 	%r138, %r242, %r137;
	ld.shared.f32 	%f155, [%r138];
	mul.f32 	%f156, %f154, %f2;
	fma.rn.f32 	%f157, %f153, %f1, %f156;
	fma.rn.f32 	%f158, %f155, %f3, %f157;
	add.f32 	%f159, %f4, %f158;
	st.shared.f32 	[%r133], %f159;
	mul.f32 	%f160, %f154, %f6;
	fma.rn.f32 	%f161, %f153, %f5, %f160;
	fma.rn.f32 	%f162, %f155, %f7, %f161;
	add.f32 	%f163, %f8, %f162;
	st.shared.f32 	[%r136], %f163;
	mul.f32 	%f164, %f154, %f10;
	fma.rn.f32 	%f165, %f153, %f9, %f164;
	fma.rn.f32 	%f166, %f155, %f11, %f165;
	add.f32 	%f167, %f12, %f166;
	st.shared.f32 	[%r138], %f167;
$L__BB1_38:
	setp.ge.u32 	%p23, %r243, %r1;
	@%p23 bra 	$L__BB1_40;
	add.s32 	%r139, %r242, %r45;
	ld.shared.f32 	%f168, [%r139];
	shl.b32 	%r140, %r1, 2;
	add.s32 	%r141, %r140, %r45;
	add.s32 	%r142, %r242, %r141;
	ld.shared.f32 	%f169, [%r142];
	add.s32 	%r143, %r4, %r45;
	add.s32 	%r144, %r242, %r143;
	ld.shared.f32 	%f170, [%r144];
	mul.f32 	%f171, %f169, %f2;
	fma.rn.f32 	%f172, %f168, %f1, %f171;
	fma.rn.f32 	%f173, %f170, %f3, %f172;
	add.f32 	%f174, %f4, %f173;
	st.shared.f32 	[%r139], %f174;
	mul.f32 	%f175, %f169, %f6;
	fma.rn.f32 	%f176, %f168, %f5, %f175;
	fma.rn.f32 	%f177, %f170, %f7, %f176;
	add.f32 	%f178, %f8, %f177;
	st.shared.f32 	[%r142], %f178;
	mul.f32 	%f179, %f169, %f10;
	fma.rn.f32 	%f180, %f168, %f9, %f179;
	fma.rn.f32 	%f181, %f170, %f11, %f180;
	add.f32 	%f182, %f12, %f181;
	st.shared.f32 	[%r144], %f182;
$L__BB1_40:
	setp.ge.u32 	%p24, %r241, %r1;
	@%p24 bra 	$L__BB1_42;
	add.s32 	%r145, %r242, %r48;
	ld.shared.f32 	%f183, [%r145];
	shl.b32 	%r146, %r1, 2;
	add.s32 	%r147, %r48, %r146;
	add.s32 	%r148, %r242, %r147;
	ld.shared.f32 	%f184, [%r148];
	shl.b32 	%r149, %r255, 3;
	add.s32 	%r150, %r149, %r4;
	add.s32 	%r151, %r150, %r47;
	add.s32 	%r152, %r242, %r151;
	ld.shared.f32 	%f185, [%r152];
	mul.f32 	%f186, %f184, %f2;
	fma.rn.f32 	%f187, %f183, %f1, %f186;
	fma.rn.f32 	%f188, %f185, %f3, %f187;
	add.f32 	%f189, %f4, %f188;
	st.shared.f32 	[%r145], %f189;
	mul.f32 	%f190, %f184, %f6;
	fma.rn.f32 	%f191, %f183, %f5, %f190;
	fma.rn.f32 	%f192, %f185, %f7, %f191;
	add.f32 	%f193, %f8, %f192;
	st.shared.f32 	[%r148], %f193;
	mul.f32 	%f194, %f184, %f10;
	fma.rn.f32 	%f195, %f183, %f9, %f194;
	fma.rn.f32 	%f196, %f185, %f11, %f195;
	add.f32 	%f197, %f12, %f196;
	st.shared.f32 	[%r152], %f197;
$L__BB1_42:
	setp.ge.u32 	%p25, %r240, %r1;
	@%p25 bra 	$L__BB1_44;
	add.s32 	%r153, %r242, %r50;
	ld.shared.f32 	%f198, [%r153];
	shl.b32 	%r154, %r1, 2;
	add.s32 	%r155, %r50, %r154;
	add.s32 	%r156, %r242, %r155;
	ld.shared.f32 	%f199, [%r156];
	mad.lo.s32 	%r157, %r255, 12, %r4;
	add.s32 	%r158, %r157, %r47;
	add.s32 	%r159, %r242, %r158;
	ld.shared.f32 	%f200, [%r159];
	mul.f32 	%f201, %f199, %f2;
	fma.rn.f32 	%f202, %f198, %f1, %f201;
	fma.rn.f32 	%f203, %f200, %f3, %f202;
	add.f32 	%f204, %f4, %f203;
	st.shared.f32 	[%r153], %f204;
	mul.f32 	%f205, %f199, %f6;
	fma.rn.f32 	%f206, %f198, %f5, %f205;
	fma.rn.f32 	%f207, %f200, %f7, %f206;
	add.f32 	%f208, %f8, %f207;
	st.shared.f32 	[%r156], %f208;
	mul.f32 	%f209, %f199, %f10;
	fma.rn.f32 	%f210, %f198, %f9, %f209;
	fma.rn.f32 	%f211, %f200, %f11, %f210;
	add.f32 	%f212, %f12, %f211;
	st.shared.f32 	[%r159], %f212;
$L__BB1_44:
	add.s32 	%r244, %r244, 4;
	add.s32 	%r243, %r243, %r8;
	shl.b32 	%r160, %r255, 4;
	add.s32 	%r242, %r242, %r160;
	add.s32 	%r241, %r241, %r8;
	add.s32 	%r240, %r240, %r8;
	add.s32 	%r239, %r239, %r8;
	setp.ne.s32 	%p26, %r244, 0;
	@%p26 bra 	$L__BB1_36;
$L__BB1_45:
	setp.eq.s32 	%p27, %r41, 0;
	@%p27 bra 	$L__BB1_50;
	shl.b32 	%r64, %r1, 2;
	mad.lo.s32 	%r247, %r255, %r245, %r21;
	shl.b32 	%r161, %r247, 2;
	mov.u32 	%r162, shmem;
	add.s32 	%r248, %r162, %r161;
	neg.s32 	%r246, %r41;
$L__BB1_47:
	.pragma "nounroll";
	setp.ge.u32 	%p28, %r247, %r1;
	@%p28 bra 	$L__BB1_49;
	ld.shared.f32 	%f213, [%r248];
	add.s32 	%r163, %r248, %r64;
	ld.shared.f32 	%f214, [%r163];
	add.s32 	%r164, %r248, %r4;
	ld.shared.f32 	%f215, [%r164];
	mul.f32 	%f216, %f214, %f2;
	fma.rn.f32 	%f217, %f213, %f1, %f216;
	fma.rn.f32 	%f218, %f215, %f3, %f217;
	add.f32 	%f219, %f4, %f218;
	st.shared.f32 	[%r248], %f219;
	mul.f32 	%f220, %f214, %f6;
	fma.rn.f32 	%f221, %f213, %f5, %f220;
	fma.rn.f32 	%f222, %f215, %f7, %f221;
	add.f32 	%f223, %f8, %f222;
	st.shared.f32 	[%r163], %f223;
	mul.f32 	%f224, %f214, %f10;
	fma.rn.f32 	%f225, %f213, %f9, %f224;
	fma.rn.f32 	%f226, %f215, %f11, %f225;
	add.f32 	%f227, %f12, %f226;
	st.shared.f32 	[%r164], %f227;
$L__BB1_49:
	add.s32 	%r248, %r248, %r8;
	add.s32 	%r247, %r247, %r255;
	add.s32 	%r246, %r246, 1;
	setp.ne.s32 	%p29, %r246, 0;
	@%p29 bra 	$L__BB1_47;
$L__BB1_50:
	setp.gt.u32 	%p30, %r255, %r38;
	bar.sync 	0;
	ld.shared.f32 	%f13, [_ZZ24deviceOverlapAndGradientPfPjmS_jmS_mS_mE9transform+12];
	ld.shared.f32 	%f14, [_ZZ24deviceOverlapAndGradientPfPjmS_jmS_mS_mE9transform+16];
	mul.f32 	%f228, %f14, %f14;
	fma.rn.f32 	%f229, %f13, %f13, %f228;
	ld.shared.f32 	%f15, [_ZZ24deviceOverlapAndGradientPfPjmS_jmS_mS_mE9transform+20];
	fma.rn.f32 	%f230, %f15, %f15, %f229;
	ld.shared.f32 	%f16, [_ZZ24deviceOverlapAndGradientPfPjmS_jmS_mS_mE9transform+24];
	fma.rn.f32 	%f17, %f16, %f16, %f230;
	@%p30 bra 	$L__BB1_61;
	rcp.rn.f32 	%f231, %f17;
	add.f32 	%f18, %f231, %f231;
	max.u32 	%r74, %r39, 1;
	setp.lt.u32 	%p31, %r39, 2;
	mov.b32 	%r253, 0;
	@%p31 bra 	$L__BB1_58;
	and.b32  	%r167, %r74, -2;
	neg.s32 	%r252, %r167;
	add.s32 	%r251, %r21, %r255;
	shl.b32 	%r77, %r251, 2;
	mul.lo.s32 	%r168, %r1, 20;
	add.s32 	%r78, %r168, %r77;
	shl.b32 	%r169, %r1, 4;
	mul.lo.s32 	%r170, %r1, 24;
	add.s32 	%r79, %r170, %r77;
	shl.b32 	%r171, %r1, 2;
	shl.b32 	%r80, %r21, 2;
	add.s32 	%r81, %r168, %r80;
	mad.lo.s32 	%r82, %r1, 28, %r80;
	add.s32 	%r83, %r169, %r80;
	add.s32 	%r84, %r170, %r80;
	add.s32 	%r85, %r80, %r171;
	mov.u32 	%r250, shmem;
	mov.u32 	%r249, %r21;
$L__BB1_53:
	setp.ge.u32 	%p32, %r249, %r1;
	@%p32 bra 	$L__BB1_55;
	add.s32 	%r172, %r250, %r80;
	ld.shared.f32 	%f232, [%r172];
	add.s32 	%r173, %r250, %r85;
	ld.shared.f32 	%f233, [%r173];
	mul.f32 	%f234, %f16, %f233;
	fma.rn.f32 	%f235, %f13, %f232, %f234;
	add.s32 	%r174, %r4, %r80;
	add.s32 	%r175, %r250, %r174;
	ld.shared.f32 	%f236, [%r175];
	mul.f32 	%f237, %f15, %f236;
	sub.f32 	%f238, %f235, %f237;
	mul.f32 	%f239, %f18, %f238;
	add.s32 	%r176, %r250, %r83;
	st.shared.f32 	[%r176], %f239;
	ld.shared.f32 	%f240, [%r172];
	ld.shared.f32 	%f241, [%r173];
	mul.f32 	%f242, %f15, %f241;
	fma.rn.f32 	%f243, %f14, %f240, %f242;
	ld.shared.f32 	%f244, [%r175];
	fma.rn.f32 	%f245, %f16, %f244, %f243;
	mul.f32 	%f246, %f18, %f245;
	add.s32 	%r177, %r250, %r81;
	st.shared.f32 	[%r177], %f246;
	ld.shared.f32 	%f247, [%r172];
	mul.f32 	%f248, %f15, %f247;
	ld.shared.f32 	%f249, [%r173];
	mul.f32 	%f250, %f14, %f249;
	sub.f32 	%f251, %f248, %f250;
	ld.shared.f32 	%f252, [%r175];
	fma.rn.f32 	%f253, %f13, %f252, %f251;
	mul.f32 	%f254, %f18, %f253;
	add.s32 	%r178, %r250, %r84;
	st.shared.f32 	[%r178], %f254;
	ld.shared.f32 	%f255, [%r172];
	ld.shared.f32 	%f256, [%r173];
	mul.f32 	%f257, %f13, %f256;
	mul.f32 	%f258, %f16, %f255;
	sub.f32 	%f259, %f257, %f258;
	ld.shared.f32 	%f260, [%r175];
	fma.rn.f32 	%f261, %f14, %f260, %f259;
	mul.f32 	%f262, %f18, %f261;
	add.s32 	%r179, %r250, %r82;
	st.shared.f32 	[%r179], %f262;
$L__BB1_55:
	setp.ge.u32 	%p33, %r251, %r1;
	@%p33 bra 	$L__BB1_57;
	add.s32 	%r180, %r250, %r77;
	ld.shared.f32 	%f263, [%r180];
	shl.b32 	%r181, %r1, 2;
	add.s32 	%r182, %r181, %r77;
	add.s32 	%r183, %r250, %r182;
	ld.shared.f32 	%f264, [%r183];
	mul.f32 	%f265, %f16, %f264;
	fma.rn.f32 	%f266, %f13, %f263, %f265;
	add.s32 	%r184, %r4, %r77;
	add.s32 	%r185, %r250, %r184;
	ld.shared.f32 	%f267, [%r185];
	mul.f32 	%f268, %f15, %f267;
	sub.f32 	%f269, %f266, %f268;
	mul.f32 	%f270, %f18, %f269;
	shl.b32 	%r186, %r1, 4;
	add.s32 	%r187, %r186, %r77;
	add.s32 	%r188, %r250, %r187;
	st.shared.f32 	[%r188], %f270;
	ld.shared.f32 	%f271, [%r180];
	ld.shared.f32 	%f272, [%r183];
	mul.f32 	%f273, %f15, %f272;
	fma.rn.f32 	%f274, %f14, %f271, %f273;
	ld.shared.f32 	%f275, [%r185];
	fma.rn.f32 	%f276, %f16, %f275, %f274;
	mul.f32 	%f277, %f18, %f276;
	add.s32 	%r189, %r250, %r78;
	st.shared.f32 	[%r189], %f277;
	ld.shared.f32 	%f278, [%r180];
	mul.f32 	%f279, %f15, %f278;
	ld.shared.f32 	%f280, [%r183];
	mul.f32 	%f281, %f14, %f280;
	sub.f32 	%f282, %f279, %f281;
	ld.shared.f32 	%f283, [%r185];
	fma.rn.f32 	%f284, %f13, %f283, %f282;
	mul.f32 	%f285, %f18, %f284;
	add.s32 	%r190, %r250, %r79;
	st.shared.f32 	[%r190], %f285;
	ld.shared.f32 	%f286, [%r180];
	ld.shared.f32 	%f287, [%r183];
	mul.f32 	%f288, %f13, %f287;
	mul.f32 	%f289, %f16, %f286;
	sub.f32 	%f290, %f288, %f289;
	ld.shared.f32 	%f291, [%r185];
	fma.rn.f32 	%f292, %f14, %f291, %f290;
	mul.f32 	%f293, %f18, %f292;
	mad.lo.s32 	%r191, %r1, 28, %r77;
	add.s32 	%r192, %r250, %r191;
	st.shared.f32 	[%r192], %f293;
$L__BB1_57:
	and.b32  	%r253, %r74, -2;
	add.s32 	%r252, %r252, 2;
	shl.b32 	%r193, %r255, 1;
	add.s32 	%r251, %r251, %r193;
	shl.b32 	%r194, %r255, 3;
	add.s32 	%r250, %r250, %r194;
	add.s32 	%r249, %r249, %r193;
	setp.ne.s32 	%p34, %r252, 0;
	@%p34 bra 	$L__BB1_53;
$L__BB1_58:
	and.b32  	%r195, %r74, 1;
	setp.eq.b32 	%p35, %r195, 1;
	not.pred 	%p36, %p35;
	@%p36 bra 	$L__BB1_61;
	mad.lo.s32 	%r96, %r253, %r255, %r21;
	setp.ge.u32 	%p37, %r96, %r1;
	@%p37 bra 	$L__BB1_61;
	shl.b32 	%r196, %r96, 2;
	mov.u32 	%r197, shmem;
	add.s32 	%r198, %r197, %r196;
	ld.shared.f32 	%f294, [%r198];
	add.s32 	%r199, %r3, %r196;
	ld.shared.f32 	%f295, [%r199];
	mul.f32 	%f296, %f16, %f295;
	fma.rn.f32 	%f297, %f13, %f294, %f296;
	add.s32 	%r200, %r198, %r4;
	ld.shared.f32 	%f298, [%r200];
	mul.f32 	%f299, %f15, %f298;
	sub.f32 	%f300, %f297, %f299;
	mul.f32 	%f301, %f18, %f300;
	add.s32 	%r201, %r200, %r4;
	st.shared.f32 	[%r201], %f301;
	ld.shared.f32 	%f302, [%r198];
	ld.shared.f32 	%f303, [%r199];
	mul.f32 	%f304, %f15, %f303;
	fma.rn.f32 	%f305, %f14, %f302, %f304;
	ld.shared.f32 	%f306, [%r200];
	fma.rn.f32 	%f307, %f16, %f306, %f305;
	mul.f32 	%f308, %f18, %f307;
	mad.lo.s32 	%r202, %r1, 12, %r200;
	st.shared.f32 	[%r202], %f308;
	ld.shared.f32 	%f309, [%r198];
	mul.f32 	%f310, %f15, %f309;
	ld.shared.f32 	%f311, [%r199];
	mul.f32 	%f312, %f14, %f311;
	sub.f32 	%f313, %f310, %f312;
	ld.shared.f32 	%f314, [%r200];
	fma.rn.f32 	%f315, %f13, %f314, %f313;
	mul.f32 	%f316, %f18, %f315;
	add.s32 	%r203, %r201, %r4;
	st.shared.f32 	[%r203], %f316;
	ld.shared.f32 	%f317, [%r198];
	ld.shared.f32 	%f318, [%r199];
	mul.f32 	%f319, %f13, %f318;
	mul.f32 	%f320, %f16, %f317;
	sub.f32 	%f321, %f319, %f320;
	ld.shared.f32 	%f322, [%r200];
	fma.rn.f32 	%f323, %f14, %f322, %f321;
	mul.f32 	%f324, %f18, %f323;
	add.s32 	%r204, %r202, %r4;
	st.shared.f32 	[%r204], %f324;
$L__BB1_61:
	bar.sync 	0;
	setp.eq.s32 	%p38, %r2, 0;
	@%p38 bra 	$L__BB1_66;
	and.b32  	%r97, %r1, 16777215;
	mov.b32 	%r254, 0;
$L__BB1_63:
	add.s32 	%r99, %r254, %r21;
	setp.ge.u32 	%p39, %r99, %r2;
	@%p39 bra 	$L__BB1_65;
	div.u32 	%r206, %r99, %r1;
	and.b32  	%r207, %r206, 16777215;
	mul.lo.s32 	%r208, %r207, %r97;
	sub.s32 	%r209, %r99, %r208;
	shl.b32 	%r210, %r209, 2;
	mov.u32 	%r211, shmem;
	add.s32 	%r212, %r211, %r210;
	ld.shared.f32 	%f325, [%r212];
	shl.b32 	%r213, %r206, 2;
	add.s32 	%r214, %r10, %r213;
	ld.shared.f32 	%f326, [%r214];
	sub.f32 	%f327, %f325, %f326;
	fma.rn.f32 	%f328, %f327, %f327, 0f00000000;
	add.s32 	%r215, %r3, %r210;
	ld.shared.f32 	%f329, [%r215];
	add.s32 	%r216, %r11, %r213;
	ld.shared.f32 	%f330, [%r216];
	sub.f32 	%f331, %f329, %f330;
	fma.rn.f32 	%f332, %f331, %f331, %f328;
	add.s32 	%r217, %r212, %r4;
	ld.shared.f32 	%f333, [%r217];
	add.s32 	%r218, %r12, %r213;
	ld.shared.f32 	%f334, [%r218];
	sub.f32 	%f335, %f333, %f334;
	fma.rn.f32 	%f336, %f335, %f335, %f332;
	add.s32 	%r219, %r13, %r213;
	ld.shared.f32 	%f337, [%r219];
	add.s32 	%r220, %r215, %r4;
	ld.shared.f32 	%f338, [%r220];
	mul.f32 	%f339, %f338, %f337;
	mul.f32 	%f340, %f339, %f336;
	add.f32 	%f341, %f337, %f338;
	div.rn.f32 	%f342, %f340, %f341;
	mul.f32 	%f343, %f342, 0fBFB8AA3B;
	ex2.approx.f32 	%f344, %f343;
	mov.f32 	%f345, 0f40490FDB;
	div.rn.f32 	%f346, %f345, %f341;
	lg2.approx.f32 	%f347, %f346;
	mul.f32 	%f348, %f347, 0f3FC00000;
	ex2.approx.f32 	%f349, %f348;
	mul.f32 	%f350, %f349, 0f41000000;
	mul.f32 	%f351, %f344, %f350;
	ld.shared.f32 	%f352, [%r30];
	add.f32 	%f353, %f352, %f351;
	st.shared.f32 	[%r30], %f353;
	ld.shared.f32 	%f354, [%r219];
	mul.f32 	%f355, %f354, 0fC0000000;
	ld.shared.f32 	%f356, [%r220];
	mul.f32 	%f357, %f355, %f356;
	add.f32 	%f358, %f354, %f356;
	div.rn.f32 	%f359, %f357, %f358;
	mul.f32 	%f360, %f351, %f359;
	ld.shared.f32 	%f361, [%r214];
	ld.shared.f32 	%f362, [%r212];
	sub.f32 	%f363, %f361, %f362;
	mul.f32 	%f364, %f363, %f360;
	ld.shared.f32 	%f365, [%r31];
	add.f32 	%f366, %f365, %f364;
	st.shared.f32 	[%r31], %f366;
	add.s32 	%r221, %r217, %r4;
	ld.shared.f32 	%f367, [%r221];
	ld.shared.f32 	%f368, [%r34];
	fma.rn.f32 	%f369, %f364, %f367, %f368;
	st.shared.f32 	[%r34], %f369;
	add.s32 	%r222, %r220, %r4;
	ld.shared.f32 	%f370, [%r222];
	ld.shared.f32 	%f371, [%r35];
	fma.rn.f32 	%f372, %f364, %f370, %f371;
	st.shared.f32 	[%r35], %f372;
	add.s32 	%r223, %r221, %r4;
	ld.shared.f32 	%f373, [%r223];
	ld.shared.f32 	%f374, [%r36];
	mul.f32 	%f375, %f364, %f373;
	sub.f32 	%f376, %f374, %f375;
	st.shared.f32 	[%r36], %f376;
	add.s32 	%r224, %r222, %r4;
	ld.shared.f32 	%f377, [%r224];
	ld.shared.f32 	%f378, [%r37];
	fma.rn.f32 	%f379, %f364, %f377, %f378;
	st.shared.f32 	[%r37], %f379;
	ld.shared.f32 	%f380, [%r216];
	ld.shared.f32 	%f381, [%r215];
	sub.f32 	%f382, %f380, %f381;
	mul.f32 	%f383, %f360, %f382;
	ld.shared.f32 	%f384, [%r32];
	add.f32 	%f385, %f384, %f383;
	st.shared.f32 	[%r32], %f385;
	ld.shared.f32 	%f386, [%r224];
	ld.shared.f32 	%f387, [%r34];
	fma.rn.f32 	%f388, %f383, %f386, %f387;
	st.shared.f32 	[%r34], %f388;
	ld.shared.f32 	%f389, [%r223];
	ld.shared.f32 	%f390, [%r35];
	fma.rn.f32 	%f391, %f383, %f389, %f390;
	st.shared.f32 	[%r35], %f391;
	ld.shared.f32 	%f392, [%r222];
	ld.shared.f32 	%f393, [%r36];
	fma.rn.f32 	%f394, %f383, %f392, %f393;
	st.shared.f32 	[%r36], %f394;
	ld.shared.f32 	%f395, [%r221];
	ld.shared.f32 	%f396, [%r37];
	mul.f32 	%f397, %f383, %f395;
	sub.f32 	%f398, %f396, %f397;
	st.shared.f32 	[%r37], %f398;
	ld.shared.f32 	%f399, [%r218];
	ld.shared.f32 	%f400, [%r217];
	sub.f32 	%f401, %f399, %f400;
	mul.f32 	%f402, %f360, %f401;
	ld.shared.f32 	%f403, [%r33];
	add.f32 	%f404, %f403, %f402;
	st.shared.f32 	[%r33], %f404;
	ld.shared.f32 	%f405, [%r223];
	ld.shared.f32 	%f406, [%r34];
	fma.rn.f32 	%f407, %f402, %f405, %f406;
	st.shared.f32 	[%r34], %f407;
	ld.shared.f32 	%f408, [%r224];
	ld.shared.f32 	%f409, [%r35];
	mul.f32 	%f410, %f402, %f408;
	sub.f32 	%f411, %f409, %f410;
	st.shared.f32 	[%r35], %f411;
	ld.shared.f32 	%f412, [%r221];
	ld.shared.f32 	%f413, [%r36];
	fma.rn.f32 	%f414, %f402, %f412, %f413;
	st.shared.f32 	[%r36], %f414;
	ld.shared.f32 	%f415, [%r222];
	ld.shared.f32 	%f416, [%r37];
	fma.rn.f32 	%f417, %f402, %f415, %f416;
	st.shared.f32 	[%r37], %f417;
$L__BB1_65:
	add.s32 	%r254, %r254, %r255;
	setp.lt.u32 	%p40, %r254, %r2;
	@%p40 bra 	$L__BB1_63;
$L__BB1_66:
	bar.sync 	0;
	setp.lt.u32 	%p41, %r255, 2;
	@%p41 bra 	$L__BB1_70;
$L__BB1_67:
	shr.u32 	%r102, %r255, 1;
	bar.sync 	0;
	setp.ge.u32 	%p42, %r21, %r102;
	@%p42 bra 	$L__BB1_69;
	shl.b32 	%r225, %r102, 2;
	add.s32 	%r226, %r30, %r225;
	ld.shared.f32 	%f418, [%r226];
	ld.shared.f32 	%f419, [%r30];
	add.f32 	%f420, %f418, %f419;
	st.shared.f32 	[%r30], %f420;
	add.s32 	%r227, %r31, %r225;
	ld.shared.f32 	%f421, [%r227];
	ld.shared.f32 	%f422, [%r31];
	add.f32 	%f423, %f421, %f422;
	st.shared.f32 	[%r31], %f423;
	add.s32 	%r228, %r32, %r225;
	ld.shared.f32 	%f424, [%r228];
	ld.shared.f32 	%f425, [%r32];
	add.f32 	%f426, %f424, %f425;
	st.shared.f32 	[%r32], %f426;
	add.s32 	%r229, %r33, %r225;
	ld.shared.f32 	%f427, [%r229];
	ld.shared.f32 	%f428, [%r33];
	add.f32 	%f429, %f427, %f428;
	st.shared.f32 	[%r33], %f429;
	add.s32 	%r230, %r34, %r225;
	ld.shared.f32 	%f430, [%r230];
	ld.shared.f32 	%f431, [%r34];
	add.f32 	%f432, %f430, %f431;
	st.shared.f32 	[%r34], %f432;
	add.s32 	%r231, %r35, %r225;
	ld.shared.f32 	%f433, [%r231];
	ld.shared.f32 	%f434, [%r35];
	add.f32 	%f435, %f433, %f434;
	st.shared.f32 	[%r35], %f435;
	add.s32 	%r232, %r36, %r225;
	ld.shared.f32 	%f436, [%r232];
	ld.shared.f32 	%f437, [%r36];
	add.f32 	%f438, %f436, %f437;
	st.shared.f32 	[%r36], %f438;
	add.s32 	%r233, %r37, %r225;
	ld.shared.f32 	%f439, [%r233];
	ld.shared.f32 	%f440, [%r37];
	add.f32 	%f441, %f439, %f440;
	st.shared.f32 	[%r37], %f441;
$L__BB1_69:
	setp.gt.u32 	%p43, %r255, 3;
	mov.u32 	%r255, %r102;
	@%p43 bra 	$L__BB1_67;
$L__BB1_70:
	bar.sync 	0;
	setp.gt.s32 	%p44, %r21, 3;
	@%p44 bra 	$L__BB1_78;
	setp.gt.s32 	%p50, %r21, 1;
	@%p50 bra 	$L__BB1_75;
	setp.eq.s32 	%p53, %r21, 0;
	@%p53 bra 	$L__BB1_85;
	setp.eq.s32 	%p54, %r21, 1;
	@%p54 bra 	$L__BB1_74;
	bra.uni 	$L__BB1_89;
$L__BB1_74:
	ld.shared.f32 	%f448, [%r23];
	st.shared.f32 	[_ZZ24deviceOverlapAndGradientPfPjmS_jmS_mS_mE14rotationMatrix+4], %f448;
	bra.uni 	$L__BB1_89;
$L__BB1_75:
	setp.eq.s32 	%p51, %r21, 2;
	@%p51 bra 	$L__BB1_86;
	setp.eq.s32 	%p52, %r21, 3;
	@%p52 bra 	$L__BB1_77;
	bra.uni 	$L__BB1_89;
$L__BB1_77:
	ld.shared.f32 	%f446, [%r25];
	st.shared.f32 	[_ZZ24deviceOverlapAndGradientPfPjmS_jmS_mS_mE14rotationMatrix+12], %f446;
	bra.uni 	$L__BB1_89;
$L__BB1_78:
	setp.gt.s32 	%p45, %r21, 5;
	@%p45 bra 	$L__BB1_82;
	setp.eq.s32 	%p48, %r21, 4;
	@%p48 bra 	$L__BB1_87;
	setp.eq.s32 	%p49, %r21, 5;
	@%p49 bra 	$L__BB1_81;
	bra.uni 	$L__BB1_89;
$L__BB1_81:
	ld.shared.f32 	%f444, [%r27];
	st.shared.f32 	[_ZZ24deviceOverlapAndGradientPfPjmS_jmS_mS_mE14rotationMatrix+20], %f444;
	bra.uni 	$L__BB1_89;
$L__BB1_82:
	setp.eq.s32 	%p46, %r21, 6;
	@%p46 bra 	$L__BB1_88;
	setp.eq.s32 	%p47, %r21, 7;
	@%p47 bra 	$L__BB1_84;
	bra.uni 	$L__BB1_89;
$L__BB1_84:
	ld.shared.f32 	%f442, [%r29];
	st.shared.f32 	[_ZZ24deviceOverlapAndGradientPfPjmS_jmS_mS_mE14rotationMatrix+28], %f442;
	bra.uni 	$L__BB1_89;
$L__BB1_85:
	ld.shared.f32 	%f449, [%r22];
	st.shared.f32 	[_ZZ24deviceOverlapAndGradientPfPjmS_jmS_mS_mE14rotationMatrix], %f449;
	bra.uni 	$L__BB1_89;
$L__BB1_86:
	ld.shared.f32 	%f447, [%r24];
	st.shared.f32 	[_ZZ24deviceOverlapAndGradientPfPjmS_jmS_mS_mE14rotationMatrix+8], %f447;
	bra.uni 	$L__BB1_89;
$L__BB1_87:
	ld.shared.f32 	%f445, [%r26];
	st.shared.f32 	[_ZZ24deviceOverlapAndGradientPfPjmS_jmS_mS_mE14rotationMatrix+16], %f445;
	bra.uni 	$L__BB1_89;
$L__BB1_88:
	ld.shared.f32 	%f443, [%r28];
	st.shared.f32 	[_ZZ24deviceOverlapAndGradientPfPjmS_jmS_mS_mE14rotationMatrix+24], %f443;
$L__BB1_89:
	bar.sync 	0;
	setp.gt.u32 	%p55, %r21, 7;
	@%p55 bra 	$L__BB1_91;
	ld.param.u64 	%rd43, [_Z24deviceOverlapAndGradientPfPjmS_jmS_mS_m_param_9];
	ld.param.u64 	%rd42, [_Z24deviceOverlapAndGradientPfPjmS_jmS_mS_m_param_8];
	shl.b32 	%r234, %r21, 2;
	mov.u32 	%r235, _ZZ24deviceOverlapAndGradientPfPjmS_jmS_mS_mE14rotationMatrix;
	add.s32 	%r236, %r235, %r234;
	ld.shared.f32 	%f450, [%r236];
	cvt.u64.u32 	%rd37, %r21;
	mad.lo.s64 	%rd38, %rd43, %rd1, %rd37;
	cvta.to.global.u64 	%rd39, %rd42;
	shl.b64 	%rd40, %rd38, 2;
	add.s64 	%rd41, %rd39, %rd40;
	st.global.f32 	[%rd41], %f450;
$L__BB1_91:
	ret;

}


// ===== COMPILED SASS (sm_100) =====

	.target	sm_100

	.elftype	@"ET_EXEC"


//--------------------- .note.nv.tkinfo           --------------------------
	.section	.note.nv.tkinfo,"",@"SHT_NOTE"
	.sectionflags	@"SHF_NOTE_NV_TKINFO"
	.tkinfo
        /*0018*/ 	.word	0x00000002
        /*0030*/ 	.string	""
        /*0030*/ 	.string	"ptxas"
        /*0030*/ 	.string	"Cuda compilation tools, release 13.0, V13.0.88"
        /*0030*/ 	.string	"Build cuda_13.0.r13.0/compiler.36424714_0"
        /*0030*/ 	.string	"-arch sm_100 -m 64 "



//--------------------- .note.nv.cuinfo           --------------------------
	.section	.note.nv.cuinfo,"",@"SHT_NOTE"
	.sectionflags	@"SHF_NOTE_NV_CUINFO"
        /*0018*/ 	.short	0x0002
        /*001a*/ 	.short	0x0064
        /*001c*/ 	.short	0x0082
	.zero		2


//--------------------- .nv.info                  --------------------------
	.section	.nv.info,"",@"SHT_CUDA_INFO"
	.align	4


	//----- nvinfo : EIATTR_REGCOUNT
	.align		4
        /*0000*/ 	.byte	0x04, 0x2f
        /*0002*/ 	.short	(.L_1 - .L_0)
	.align		4
.L_0:
        /*0004*/ 	.word	index@(_Z19deviceOverlapVolumePfPjmS_jmS_mS_)
        /*0008*/ 	.word	0x00000026


	//----- nvinfo : EIATTR_FRAME_SIZE
	.align		4
.L_1:
        /*000c*/ 	.byte	0x04, 0x11
        /*000e*/ 	.short	(.L_3 - .L_2)
	.align		4
.L_2:
        /*0010*/ 	.word	index@($__internal_3_$__cuda_sm3x_div_rn_noftz_f32_slowpath)
        /*0014*/ 	.word	0x00000000


	//----- nvinfo : EIATTR_FRAME_SIZE
	.align		4
.L_3:
        /*0018*/ 	.byte	0x04, 0x11
        /*001a*/ 	.short	(.L_5 - .L_4)
	.align		4
.L_4:
        /*001c*/ 	.word	index@($__internal_2_$__cuda_sm20_rcp_rn_f32_slowpath)
        /*0020*/ 	.word	0x00000000


	//----- nvinfo : EIATTR_FRAME_SIZE
	.align		4
.L_5:
        /*0024*/ 	.byte	0x04, 0x11
        /*0026*/ 	.short	(.L_7 - .L_6)
	.align		4
.L_6:
        /*0028*/ 	.word	index@(_Z19deviceOverlapVolumePfPjmS_jmS_mS_)
        /*002c*/ 	.word	0x00000000


	//----- nvinfo : EIATTR_REGCOUNT
	.align		4
.L_7:
        /*0030*/ 	.byte	0x04, 0x2f
        /*0032*/ 	.short	(.L_9 - .L_8)
	.align		4
.L_8:
        /*0034*/ 	.word	index@(_Z24deviceOverlapAndGradientPfPjmS_jmS_mS_m)
        /*0038*/ 	.word	0x00000028


	//----- nvinfo : EIATTR_FRAME_SIZE
	.align		4
.L_9:
        /*003c*/ 	.byte	0x04, 0x11
        /*003e*/ 	.short	(.L_11 - .L_10)
	.align		4
.L_10:
        /*0040*/ 	.word	index@($__internal_1_$__cuda_sm3x_div_rn_noftz_f32_slowpath)
        /*0044*/ 	.word	0x00000000


	//----- nvinfo : EIATTR_FRAME_SIZE
	.align		4
.L_11:
        /*0048*/ 	.byte	0x04, 0x11
        /*004a*/ 	.short	(.L_13 - .L_12)
	.align		4
.L_12:
        /*004c*/ 	.word	index@($__internal_0_$__cuda_sm20_rcp_rn_f32_slowpath)
        /*0050*/ 	.word	0x00000000


	//----- nvinfo : EIATTR_FRAME_SIZE
	.align		4
.L_13:
        /*0054*/ 	.byte	0x04, 0x11
        /*0056*/ 	.short	(.L_15 - .L_14)
	.align		4
.L_14:
        /*0058*/ 	.word	index@(_Z24deviceOverlapAndGradientPfPjmS_jmS_mS_m)
        /*005c*/ 	.word	0x00000000


	//----- nvinfo : EIATTR_MIN_STACK_SIZE
	.align		4
.L_15:
        /*0060*/ 	.byte	0x04, 0x12
        /*0062*/ 	.short	(.L_17 - .L_16)
	.align		4
.L_16:
        /*0064*/ 	.word	index@(_Z24deviceOverlapAndGradientPfPjmS_jmS_mS_m)
        /*0068*/ 	.word	0x00000000


	//----- nvinfo : EIATTR_MIN_STACK_SIZE
	.align		4
.L_17:
        /*006c*/ 	.byte	0x04, 0x12
        /*006e*/ 	.short	(.L_19 - .L_18)
	.align		4
.L_18:
        /*0070*/ 	.word	index@(_Z19deviceOverlapVolumePfPjmS_jmS_mS_)
        /*0074*/ 	.word	0x00000000
.L_19:


//--------------------- .nv.compat                --------------------------
	.section	.nv.compat,"",@"SHT_CUDA_COMPAT_INFO"
	.align	4
        /*0000*/ 	.byte	0x02, 0x09, 0x00, 0x00, 0x02, 0x02, 0x01, 0x00, 0x02, 0x05, 0x05, 0x00, 0x03, 0x07, 0x01, 0x01
        /*0010*/ 	.byte	0x02, 0x03, 0x00, 0x00, 0x02, 0x06, 0x01, 0x00, 0x04, 0x0b, 0x08, 0x00, 0x01, 0x00, 0x00, 0x00
        /*0020*/ 	.byte	0x00, 0x00, 0x00, 0x00


//--------------------- .nv.info._Z24deviceOverlapAndGradientPfPjmS_jmS_mS_m --------------------------
	.section	.nv.info._Z24deviceOverlapAndGradientPfPjmS_jmS_mS_m,"",@"SHT_CUDA_INFO"
	.sectionflags	@""
	.align	4


	//----- nvinfo : EIATTR_CUDA_API_VERSION
	.align		4
        /*0000*/ 	.byte	0x04, 0x37
        /*0002*/ 	.short	(.L_21 - .L_20)
.L_20:
        /*0004*/ 	.word	0x00000082


	//----- nvinfo : EIATTR_KPARAM_INFO
	.align		4
.L_21:
        /*0008*/ 	.byte	0x04, 0x17
        /*000a*/ 	.short	(.L_23 - .L_22)
.L_22:
        /*000c*/ 	.word	0x00000000
        /*0010*/ 	.short	0x0009
        /*0012*/ 	.short	0x0048
        /*0014*/ 	.byte	0x00, 0xf0, 0x21, 0x00


	//----- nvinfo : EIATTR_KPARAM_INFO
	.align		4
.L_23:
        /*0018*/ 	.byte	0x04, 0x17
        /*001a*/ 	.short	(.L_25 - .L_24)
.L_24:
        /*001c*/ 	.word	0x00000000
        /*0020*/ 	.short	0x0008
        /*0022*/ 	.short	0x0040
        /*0024*/ 	.byte	0x00, 0xf5, 0x21, 0x00


	//----- nvinfo : EIATTR_KPARAM_INFO
	.align		4
.L_25:
        /*0028*/ 	.byte	0x04, 0x17
        /*002a*/ 	.short	(.L_27 - .L_26)
.L_26:
        /*002c*/ 	.word	0x00000000
        /*0030*/ 	.short	0x0007
        /*0032*/ 	.short	0x0038
        /*0034*/ 	.byte	0x00, 0xf0, 0x21, 0x00


	//----- nvinfo : EIATTR_KPARAM_INFO
	.align		4
.L_27:
        /*0038*/ 	.byte	0x04, 0x17
        /*003a*/ 	.short	(.L_29 - .L_28)
.L_28:
        /*003c*/ 	.word	0x00000000
        /*0040*/ 	.short	0x0006
        /*0042*/ 	.short	0x0030
        /*0044*/ 	.byte	0x00, 0xf5, 0x21, 0x00


	//----- nvinfo : EIATTR_KPARAM_INFO
	.align		4
.L_29:
        /*0048*/ 	.byte	0x04, 0x17
        /*004a*/ 	.short	(.L_31 - .L_30)
.L_30:
        /*004c*/ 	.word	0x00000000
        /*0050*/ 	.short	0x0005
        /*0052*/ 	.short	0x0028
        /*0054*/ 	.byte	0x00, 0xf0, 0x21, 0x00


	//----- nvinfo : EIATTR_KPARAM_INFO
	.align		4
.L_31:
        /*0058*/ 	.byte	0x04, 0x17
        /*005a*/ 	.short	(.L_33 - .L_32)
.L_32:
        /*005c*/ 	.word	0x00000000
        /*0060*/ 	.short	0x0004
        /*0062*/ 	.short	0x0020
        /*0064*/ 	.byte	0x00, 0xf0, 0x11, 0x00


	//----- nvinfo : EIATTR_KPARAM_INFO
	.align		4
.L_33:
        /*0068*/ 	.byte	0x04, 0x17
        /*006a*/ 	.short	(.L_35 - .L_34)
.L_34:
        /*006c*/ 	.word	0x00000000
        /*0070*/ 	.short	0x0003
        /*0072*/ 	.short	0x0018
        /*0074*/ 	.byte	0x00, 0xf5, 0x21, 0x00


	//----- nvinfo : EIATTR_KPARAM_INFO
	.align		4
.L_35:
        /*0078*/ 	.byte	0x04, 0x17
        /*007a*/ 	.short	(.L_37 - .L_36)
.L_36:
        /*007c*/ 	.word	0x00000000
        /*0080*/ 	.short	0x0002
        /*0082*/ 	.short	0x0010
        /*0084*/ 	.byte	0x00, 0xf0, 0x21, 0x00


	//----- nvinfo : EIATTR_KPARAM_INFO
	.align		4
.L_37:
        /*0088*/ 	.byte	0x04, 0x17
        /*008a*/ 	.short	(.L_39 - .L_38)
.L_38:
        /*008c*/ 	.word	0x00000000
        /*0090*/ 	.short	0x0001
        /*0092*/ 	.short	0x0008
        /*0094*/ 	.byte	0x00, 0xf5, 0x21, 0x00


	//----- nvinfo : EIATTR_KPARAM_INFO
	.align		4
.L_39:
        /*0098*/ 	.byte	0x04, 0x17
        /*009a*/ 	.short	(.L_41 - .L_40)
.L_40:
        /*009c*/ 	.word	0x00000000
        /*00a0*/ 	.short	0x0000
        /*00a2*/ 	.short	0x0000
        /*00a4*/ 	.byte	0x00, 0xf5, 0x21, 0x00


	//----- nvinfo : EIATTR_SPARSE_MMA_MASK
	.align		4
.L_41:
        /*00a8*/ 	.byte	0x03, 0x50
        /*00aa*/ 	.short	0x0000


	//----- nvinfo : EIATTR_MAXREG_COUNT
	.align		4
        /*00ac*/ 	.byte	0x03, 0x1b
        /*00ae*/ 	.short	0x00ff


	//----- nvinfo : EIATTR_NUM_BARRIERS
	.align		4
        /*00b0*/ 	.byte	0x02, 0x4c
        /*00b2*/ 	.byte	0x01
	.zero		1


	//----- nvinfo : EIATTR_MERCURY_ISA_VERSION
	.align		4
        /*00b4*/ 	.byte	0x03, 0x5f
        /*00b6*/ 	.short	0x0101


	//----- nvinfo : EIATTR_VRC_CTA_INIT_COUNT
	.align		4
        /*00b8*/ 	.byte	0x02, 0x4a
	.zero		1
	.zero		1


	//----- nvinfo : EIATTR_EXIT_INSTR_OFFSETS
	.align		4
        /*00bc*/ 	.byte	0x04, 0x1c
        /*00be*/ 	.short	(.L_43 - .L_42)


	//   ....[0]....
.L_42:
        /*00c0*/ 	.word	0x00004810


	//   ....[1]....
        /*00c4*/ 	.word	0x000048f0


	//----- nvinfo : EIATTR_INDIRECT_BRANCH_TARGETS
	.align		4
.L_43:
        /*00c8*/ 	.byte	0x04, 0x34
        /*00ca*/ 	.short	(.L_45 - .L_44)


	//   ....[0]....
.L_44:
        /*00cc*/ 	.word	.L_x_161@srel
        /*00d0*/ 	.short	0x0
        /*00d2*/ 	.short	0x0
        /*00d4*/ 	.word	0x3
        /*00d8*/ 	.word	.L_x_162@srel
        /*00dc*/ 	.word	.L_x_163@srel
        /*00e0*/ 	.word	.L_x_13@srel


	//   ....[1]....
        /*00e4*/ 	.word	.L_x_165@srel
        /*00e8*/ 	.short	0x0
        /*00ea*/ 	.short	0x0
        /*00ec*/ 	.word	0x3
        /*00f0*/ 	.word	.L_x_166@srel
        /*00f4*/ 	.word	.L_x_167@srel
        /*00f8*/ 	.word	.L_x_13@srel


	//   ....[2]....
        /*00fc*/ 	.word	.L_x_169@srel
        /*0100*/ 	.short	0x0
        /*0102*/ 	.short	0x0
        /*0104*/ 	.word	0x3
        /*0108*/ 	.word	.L_x_170@srel
        /*010c*/ 	.word	.L_x_171@srel
        /*0110*/ 	.word	.L_x_13@srel


	//   ....[3]....
        /*0114*/ 	.word	.L_x_173@srel
        /*0118*/ 	.short	0x0
        /*011a*/ 	.short	0x0
        /*011c*/ 	.word	0x4
        /*0120*/ 	.word	.L_x_174@srel
        /*0124*/ 	.word	.L_x_175@srel
        /*0128*/ 	.word	.L_x_176@srel
        /*012c*/ 	.word	.L_x_13@srel


	//   ....[4]....
        /*0130*/ 	.word	.L_x_178@srel
        /*0134*/ 	.short	0x0
        /*0136*/ 	.short	0x0
        /*0138*/ 	.word	0x3
        /*013c*/ 	.word	.L_x_179@srel
        /*0140*/ 	.word	.L_x_180@srel
        /*0144*/ 	.word	.L_x_72@srel


	//   ....[5]....
        /*0148*/ 	.word	.L_x_182@srel
        /*014c*/ 	.short	0x0
        /*014e*/ 	.short	0x0
        /*0150*/ 	.word	0x3
        /*0154*/ 	.word	.L_x_183@srel
        /*0158*/ 	.word	.L_x_184@srel
        /*015c*/ 	.word	.L_x_72@srel


	//   ....[6]....
        /*0160*/ 	.word	.L_x_186@srel
        /*0164*/ 	.short	0x0
        /*0166*/ 	.short	0x0
        /*0168*/ 	.word	0x3
        /*016c*/ 	.word	.L_x_187@srel
        /*0170*/ 	.word	.L_x_188@srel
        /*0174*/ 	.word	.L_x_72@srel


	//   ....[7]....
        /*0178*/ 	.word	.L_x_190@srel
        /*017c*/ 	.short	0x0
        /*017e*/ 	.short	0x0
        /*0180*/ 	.word	0x3
        /*0184*/ 	.word	.L_x_191@srel
        /*0188*/ 	.word	.L_x_192@srel
        /*018c*/ 	.word	.L_x_72@srel


	//----- nvinfo : EIATTR_CRS_STACK_SIZE
	.align		4
.L_45:
        /*0190*/ 	.byte	0x04, 0x1e
        /*0192*/ 	.short	(.L_47 - .L_46)
.L_46:
        /*0194*/ 	.word	0x00000000


	//----- nvinfo : EIATTR_CBANK_PARAM_SIZE
	.align		4
.L_47:
        /*0198*/ 	.byte	0x03, 0x19
        /*019a*/ 	.short	0x0050


	//----- nvinfo : EIATTR_PARAM_CBANK
	.align		4
        /*019c*/ 	.byte	0x04, 0x0a
        /*019e*/ 	.short	(.L_49 - .L_48)
	.align		4
.L_48:
        /*01a0*/ 	.word	index@(.nv.constant0._Z24deviceOverlapAndGradientPfPjmS_jmS_mS_m)
        /*01a4*/ 	.short	0x0380
        /*01a6*/ 	.short	0x0050


	//----- nvinfo : EIATTR_SW_WAR
	.align		4
.L_49:
        /*01a8*/ 	.byte	0x04, 0x36
        /*01aa*/ 	.short	(.L_51 - .L_50)
.L_50:
        /*01ac*/ 	.word	0x00000008
.L_51:


//--------------------- .nv.info._Z19deviceOverlapVolumePfPjmS_jmS_mS_ --------------------------
	.section	.nv.info._Z19deviceOverlapVolumePfPjmS_jmS_mS_,"",@"SHT_CUDA_INFO"
	.sectionflags	@""
	.align	4


	//----- nvinfo : EIATTR_CUDA_API_VERSION
	.align		4
        /*0000*/ 	.byte	0x04, 0x37
        /*0002*/ 	.short	(.L_53 - .L_52)
.L_52:
        /*0004*/ 	.word	0x00000082


	//----- nvinfo : EIATTR_KPARAM_INFO
	.align		4
.L_53:
        /*0008*/ 	.byte	0x04, 0x17
        /*000a*/ 	.short	(.L_55 - .L_54)
.L_54:
        /*000c*/ 	.word	0x00000000
        /*0010*/ 	.short	0x0008
        /*0012*/ 	.short	0x0040
        /*0014*/ 	.byte	0x00, 0xf5, 0x21, 0x00


	//----- nvinfo : EIATTR_KPARAM_INFO
	.align		4
.L_55:
        /*0018*/ 	.byte	0x04, 0x17
        /*001a*/ 	.short	(.L_57 - .L_56)
.L_56:
        /*001c*/ 	.word	0x00000000
        /*0020*/ 	.short	0x0007
        /*0022*/ 	.short	0x0038
        /*0024*/ 	.byte	0x00, 0xf0, 0x21, 0x00


	//----- nvinfo : EIATTR_KPARAM_INFO
	.align		4
.L_57:
        /*0028*/ 	.byte	0x04, 0x17
        /*002a*/ 	.short	(.L_59 - .L_58)
.L_58:
        /*002c*/ 	.word	0x00000000
        /*0030*/ 	.short	0x0006
        /*0032*/ 	.short	0x0030
        /*0034*/ 	.byte	0x00, 0xf5, 0x21, 0x00


	//----- nvinfo : EIATTR_KPARAM_INFO
	.align		4
.L_59:
        /*0038*/ 	.byte	0x04, 0x17
        /*003a*/ 	.short	(.L_61 - .L_60)
.L_60:
        /*003c*/ 	.word	0x00000000
        /*0040*/ 	.short	0x0005
        /*0042*/ 	.short	0x0028
        /*0044*/ 	.byte	0x00, 0xf0, 0x21, 0x00


	//----- nvinfo : EIATTR_KPARAM_INFO
	.align		4
.L_61:
        /*0048*/ 	.byte	0x04, 0x17
        /*004a*/ 	.short	(.L_63 - .L_62)
.L_62:
        /*004c*/ 	.word	0x00000000
        /*0050*/ 	.short	0x0004
        /*0052*/ 	.short	0x0020
        /*0054*/ 	.byte	0x00, 0xf0, 0x11, 0x00


	//----- nvinfo : EIATTR_KPARAM_INFO
	.align		4
.L_63:
        /*0058*/ 	.byte	0x04, 0x17
        /*005a*/ 	.short	(.L_65 - .L_64)
.L_64:
        /*005c*/ 	.word	0x00000000
        /*0060*/ 	.short	0x0003
        /*0062*/ 	.short	0x0018
        /*0064*/ 	.byte	0x00, 0xf5, 0x21, 0x00


	//----- nvinfo : EIATTR_KPARAM_INFO
	.align		4
.L_65:
        /*0068*/ 	.byte	0x04, 0x17
        /*006a*/ 	.short	(.L_67 - .L_66)
.L_66:
        /*006c*/ 	.word	0x00000000
        /*0070*/ 	.short	0x0002
        /*0072*/ 	.short	0x0010
        /*0074*/ 	.byte	0x00, 0xf0, 0x21, 0x00


	//----- nvinfo : EIATTR_KPARAM_INFO
	.align		4
.L_67:
        /*0078*/ 	.byte	0x04, 0x17
        /*007a*/ 	.short	(.L_69 - .L_68)
.L_68:
        /*007c*/ 	.word	0x00000000
        /*0080*/ 	.short	0x0001
        /*0082*/ 	.short	0x0008
        /*0084*/ 	.byte	0x00, 0xf5, 0x21, 0x00


	//----- nvinfo : EIATTR_KPARAM_INFO
	.align		4
.L_69:
        /*0088*/ 	.byte	0x04, 0x17
        /*008a*/ 	.short	(.L_71 - .L_70)
.L_70:
        /*008c*/ 	.word	0x00000000
        /*0090*/ 	.short	0x0000
        /*0092*/ 	.short	0x0000
        /*0094*/ 	.byte	0x00, 0xf5, 0x21, 0x00


	//----- nvinfo : EIATTR_SPARSE_MMA_MASK
	.align		4
.L_71:
        /*0098*/ 	.byte	0x03, 0x50
        /*009a*/ 	.short	0x0000


	//----- nvinfo : EIATTR_MAXREG_COUNT
	.align		4
        /*009c*/ 	.byte	0x03, 0x1b
        /*009e*/ 	.short	0x00ff


	//----- nvinfo : EIATTR_NUM_BARRIERS
	.align		4
        /*00a0*/ 	.byte	0x02, 0x4c
        /*00a2*/ 	.byte	0x01
	.zero		1


	//----- nvinfo : EIATTR_MERCURY_ISA_VERSION
	.align		4
        /*00a4*/ 	.byte	0x03, 0x5f
        /*00a6*/ 	.short	0x0101


	//----- nvinfo : EIATTR_VRC_CTA_INIT_COUNT
	.align		4
        /*00a8*/ 	.byte	0x02, 0x4a
	.zero		1
	.zero		1


	//----- nvinfo : EIATTR_EXIT_INSTR_OFFSETS
	.align		4
        /*00ac*/ 	.byte	0x04, 0x1c
        /*00ae*/ 	.short	(.L_73 - .L_72)


	//   ....[0]....
.L_72:
        /*00b0*/ 	.word	0x00002e30


	//   ....[1]....
        /*00b4*/ 	.word	0x00002e90


	//----- nvinfo : EIATTR_INDIRECT_BRANCH_TARGETS
	.align		4
.L_73:
        /*00b8*/ 	.byte	0x04, 0x34
        /*00ba*/ 	.short	(.L_75 - .L_74)


	//   ....[0]....
.L_74:
        /*00bc*/ 	.word	.L_x_194@srel
        /*00c0*/ 	.short	0x0
        /*00c2*/ 	.short	0x0
        /*00c4*/ 	.word	0x3
        /*00c8*/ 	.word	.L_x_195@srel
        /*00cc*/ 	.word	.L_x_196@srel
        /*00d0*/ 	.word	.L_x_103@srel


	//   ....[1]....
        /*00d4*/ 	.word	.L_x_198@srel
        /*00d8*/ 	.short	0x0
        /*00da*/ 	.short	0x0
        /*00dc*/ 	.word	0x3
        /*00e0*/ 	.word	.L_x_199@srel
        /*00e4*/ 	.word	.L_x_200@srel
        /*00e8*/ 	.word	.L_x_103@srel


	//   ....[2]....
        /*00ec*/ 	.word	.L_x_202@srel
        /*00f0*/ 	.short	0x0
        /*00f2*/ 	.short	0x0
        /*00f4*/ 	.word	0x3
        /*00f8*/ 	.word	.L_x_203@srel
        /*00fc*/ 	.word	.L_x_204@srel
        /*0100*/ 	.word	.L_x_103@srel


	//   ....[3]....
        /* <DEDUP_REMOVED lines=8> */


	//----- nvinfo : EIATTR_CRS_STACK_SIZE
	.align		4
.L_75:
        /*0120*/ 	.byte	0x04, 0x1e
        /*0122*/ 	.short	(.L_77 - .L_76)
.L_76:
        /*0124*/ 	.word	0x00000000


	//----- nvinfo : EIATTR_CBANK_PARAM_SIZE
	.align		4
.L_77:
        /*0128*/ 	.byte	0x03, 0x19
        /*012a*/ 	.short	0x0048


	//----- nvinfo : EIATTR_PARAM_CBANK
	.align		4
        /*012c*/ 	.byte	0x04, 0x0a
        /*012e*/ 	.short	(.L_79 - .L_78)
	.align		4
.L_78:
        /*0130*/ 	.word	index@(.nv.constant0._Z19deviceOverlapVolumePfPjmS_jmS_mS_)
        /*0134*/ 	.short	0x0380
        /*0136*/ 	.short	0x0048


	//----- nvinfo : EIATTR_SW_WAR
	.align		4
.L_79:
        /*0138*/ 	.byte	0x04, 0x36
        /*013a*/ 	.short	(.L_81 - .L_80)
.L_80:
        /*013c*/ 	.word	0x00000008
.L_81:


//--------------------- .nv.callgraph             --------------------------
	.section	.nv.callgraph,"",@"SHT_CUDA_CALLGRAPH"
	.align	4
	.sectionentsize	8
	.align		4
        /*0000*/ 	.word	0x00000000
	.align		4
        /*0004*/ 	.word	0xffffffff
	.align		4
        /*0008*/ 	.word	0x00000000
	.align		4
        /*000c*/ 	.word	0xfffffffe
	.align		4
        /*0010*/ 	.word	0x00000000
	.align		4
        /*0014*/ 	.word	0xfffffffd
	.align		4
        /*0018*/ 	.word	0x00000000
	.align		4
        /*001c*/ 	.word	0xfffffffc


//--------------------- .nv.constant2._Z24deviceOverlapAndGradientPfPjmS_jmS_mS_m --------------------------
	.section	.nv.constant2._Z24deviceOverlapAndGradientPfPjmS_jmS_mS_m,"a",@progbits
	.sectionflags	@""
	.align	4
.nv.constant2._Z24deviceOverlapAndGradientPfPjmS_jmS_mS_m:
        /*0000*/ 	.byte	0xf0, 0x0a, 0x00, 0x00, 0x30, 0x09, 0x00, 0x00, 0x70, 0x1a, 0x00, 0x00, 0xe0, 0x0e, 0x00, 0x00
        /*0010*/ 	.byte	0x20, 0x0d, 0x00, 0x00, 0x70, 0x1a, 0x00, 0x00, 0xe0, 0x12, 0x00, 0x00, 0x20, 0x11, 0x00, 0x00
        /*0020*/ 	.byte	0x70, 0x1a, 0x00, 0x00, 0x00, 0x17, 0x00, 0x00, 0xc0, 0x18, 0x00, 0x00, 0x20, 0x15, 0x00, 0x00
        /*0030*/ 	.byte	0x70, 0x1a, 0x00, 0x00, 0x10, 0x44, 0x00, 0x00, 0xb0, 0x43, 0x00, 0x00, 0xe0, 0x47, 0x00, 0x00
        /*0040*/ 	.byte	0x30, 0x45, 0x00, 0x00, 0xd0, 0x44, 0x00, 0x00, 0xe0, 0x47, 0x00, 0x00, 0x70, 0x46, 0x00, 0x00
        /*0050*/ 	.byte	0x10, 0x46, 0x00, 0x00, 0xe0, 0x47, 0x00, 0x00, 0x90, 0x47, 0x00, 0x00, 0x30, 0x47, 0x00, 0x00
        /*0060*/ 	.byte	0xe0, 0x47, 0x00, 0x00


//--------------------- .nv.constant2._Z19deviceOverlapVolumePfPjmS_jmS_mS_ --------------------------
	.section	.nv.constant2._Z19deviceOverlapVolumePfPjmS_jmS_mS_,"a",@progbits
	.sectionflags	@""
	.align	4
.nv.constant2._Z19deviceOverlapVolumePfPjmS_jmS_mS_:
        /*0000*/ 	.byte	0xb0, 0x09, 0x00, 0x00, 0xf0, 0x07, 0x00, 0x00, 0x30, 0x19, 0x00, 0x00, 0xa0, 0x0d, 0x00, 0x00
        /*0010*/ 	.byte	0xe0, 0x0b, 0x00, 0x00, 0x30, 0x19, 0x00, 0x00, 0xa0, 0x11, 0x00, 0x00, 0xe0, 0x0f, 0x00, 0x00
        /*0020*/ 	.byte	0x30, 0x19, 0x00, 0x00, 0xc0, 0x15, 0x00, 0x00, 0x80, 0x17, 0x00, 0x00, 0xe0, 0x13, 0x00, 0x00
        /*0030*/ 	.byte	0x30, 0x19, 0x00, 0x00


//--------------------- .text._Z24deviceOverlapAndGradientPfPjmS_jmS_mS_m --------------------------
	.section	.text._Z24deviceOverlapAndGradientPfPjmS_jmS_mS_m,"ax",@progbits
	.align	128
        .global         _Z24deviceOverlapAndGradientPfPjmS_jmS_mS_m
        .type           _Z24deviceOverlapAndGradientPfPjmS_jmS_mS_m,@function
        .size           _Z24deviceOverlapAndGradientPfPjmS_jmS_mS_m,(.L_x_212 - _Z24deviceOverlapAndGradientPfPjmS_jmS_mS_m)
        .other          _Z24deviceOverlapAndGradientPfPjmS_jmS_mS_m,@"STO_CUDA_ENTRY STV_DEFAULT"
_Z24deviceOverlapAndGradientPfPjmS_jmS_mS_m:
.text._Z24deviceOverlapAndGradientPfPjmS_jmS_mS_m:
[----:B------:R-:W-:Y:S01]  /*0000*/  LDC R1, c[0x0][0x37c] ;  /* 0x0000df00ff017b82 */ /* 0x000fe20000000800 */
[----:B------:R-:W0:Y:S07]  /*0010*/  S2R R0, SR_CTAID.X ;  /* 0x0000000000007919 */ /* 0x000e2e0000002500 */
[----:B------:R-:W0:Y:S01]  /*0020*/  LDC.64 R2, c[0x0][0x388] ;  /* 0x0000e200ff027b82 */ /* 0x000e220000000a00 */
[----:B------:R-:W1:Y:S01]  /*0030*/  LDCU.64 UR12, c[0x0][0x358] ;  /* 0x00006b00ff0c77ac */ /* 0x000e620008000a00 */
[----:B0-----:R-:W-:-:S06]  /*0040*/  IMAD.WIDE.U32 R2, R0, 0x4, R2 ;  /* 0x0000000400027825 */ /* 0x001fcc00078e0002 */
[----:B-1----:R-:W2:Y:S01]  /*0050*/  LDG.E R2, desc[UR12][R2.64] ;  /* 0x0000000c02027981 */ /* 0x002ea2000c1e1900 */
[----:B------:R-:W0:Y:S01]  /*0060*/  S2UR UR7, SR_CgaCtaId ;  /* 0x00000000000779c3 */ /* 0x000e220000008800 */
[----:B------:R-:W-:Y:S01]  /*0070*/  UMOV UR4, 0x400 ;  /* 0x0000040000047882 */ /* 0x000fe20000000000 */
[----:B------:R-:W1:Y:S01]  /*0080*/  LDCU UR6, c[0x0][0x360] ;  /* 0x00006c00ff0677ac */ /* 0x000e620008000800 */
[----:B------:R-:W-:-:S04]  /*0090*/  UIADD3 UR4, UPT, UPT, UR4, 0x40, URZ ;  /* 0x0000004004047890 */ /* 0x000fc8000fffe0ff */
[----:B0-----:R-:W-:Y:S01]  /*00a0*/  ULEA UR7, UR7, UR4, 0x18 ;  /* 0x0000000407077291 */ /* 0x001fe2000f8ec0ff */
[----:B--2---:R-:W-:-:S13]  /*00b0*/  R2UR UR11, R2 ;  /* 0x00000000020b72ca */ /* 0x004fda00000e0000 */
[----:B------:R-:W-:Y:S02]  /*00c0*/  UISETP.NE.AND UP0, UPT, UR11, URZ, UPT ;  /* 0x000000ff0b00728c */ /* 0x000fe4000bf05270 */
[----:B------:R-:W-:Y:S02]  /*00d0*/  ULEA UR15, UR11, UR7, 0x2 ;  /* 0x000000070b0f7291 */ /* 0x000fe4000f8e10ff */
[----:B------:R-:W-:Y:S02]  /*00e0*/  USHF.L.U32 UR14, UR11, 0x3, URZ ;  /* 0x000000030b0e7899 */ /* 0x000fe400080006ff */
[----:B------:R-:W-:-:S03]  /*00f0*/  USHF.L.U32 UR5, UR11, 0x4, URZ ;  /* 0x000000040b057899 */ /* 0x000fc600080006ff */
[----:B-1----:R-:W-:Y:S09]  /*0100*/  BRA.U !UP0, `(.L_x_0) ;  /* 0x0000000108987547 */ /* 0x002ff2000b800000 */
[----:B------:R-:W0:Y:S01]  /*0110*/  LDCU.64 UR8, c[0x0][0x390] ;  /* 0x00007200ff0877ac */ /* 0x000e220008000a00 */
[----:B------:R-:W1:Y:S01]  /*0120*/  S2R R14, SR_TID.X ;  /* 0x00000000000e7919 */ /* 0x000e620000002100 */
[----:B------:R-:W2:Y:S01]  /*0130*/  LDCU.64 UR18, c[0x0][0x390] ;  /* 0x00007200ff1277ac */ /* 0x000ea20008000a00 */
[----:B------:R-:W3:Y:S01]  /*0140*/  LDCU.64 UR16, c[0x0][0x380] ;  /* 0x00007000ff1077ac */ /* 0x000ee20008000a00 */
[----:B------:R-:W-:Y:S01]  /*0150*/  UMOV UR4, URZ ;  /* 0x000000ff00047c82 */ /* 0x000fe20008000000 */
[----:B0-----:R-:W-:-:S04]  /*0160*/  IMAD.WIDE.U32 R2, R0, UR8, RZ ;  /* 0x0000000800027c25 */ /* 0x001fc8000f8e00ff */
[----:B------:R-:W-:-:S05]  /*0170*/  IMAD R5, R0, UR9, R3 ;  /* 0x0000000900057c24 */ /* 0x000fca000f8e0203 */
[----:B--23--:R-:W-:-:S07]  /*0180*/  SHF.L.U64.HI R12, R2, 0x2, R5 ;  /* 0x00000002020c7819 */ /* 0x00cfce0000010205 */
.L_x_3:
[----:B01----:R-:W-:Y:S01]  /*0190*/  IADD3 R15, PT, PT, R14, UR4, RZ ;  /* 0x000000040e0f7c10 */ /* 0x003fe2000fffe0ff */
[----:B------:R-:W-:Y:S01]  /*01a0*/  UIADD3 UR4, UPT, UPT, UR6, UR4, URZ ;  /* 0x0000000406047290 */ /* 0x000fe2000fffe0ff */
[----:B------:R-:W-:Y:S02]  /*01b0*/  BSSY.RECONVERGENT B0, `(.L_x_1) ;  /* 0x0000019000007945 */ /* 0x000fe40003800200 */
[----:B------:R-:W-:-:S13]  /*01c0*/  ISETP.GE.U32.AND P0, PT, R15, UR11, PT ;  /* 0x0000000b0f007c0c */ /* 0x000fda000bf06070 */
[----:B------:R-:W-:Y:S05]  /*01d0*/  @P0 BRA `(.L_x_2) ;  /* 0x0000000000580947 */ /* 0x000fea0003800000 */
[----:B------:R-:W-:Y:S01]  /*01e0*/  LEA R5, P0, R2, R15, 0x2 ;  /* 0x0000000f02057211 */ /* 0x000fe200078010ff */
[----:B------:R-:W-:Y:S02]  /*01f0*/  USHF.L.U32 UR8, UR18, 0x2, URZ ;  /* 0x0000000212087899 */ /* 0x000fe400080006ff */
[----:B------:R-:W-:Y:S01]  /*0200*/  USHF.L.U64.HI UR9, UR18, 0x2, UR19 ;  /* 0x0000000212097899 */ /* 0x000fe20008010213 */
[----:B------:R-:W-:Y:S02]  /*0210*/  IADD3.X R6, PT, PT, RZ, R12, RZ, P0, !PT ;  /* 0x0000000cff067210 */ /* 0x000fe400007fe4ff */
[----:B------:R-:W-:-:S04]  /*0220*/  LEA R4, P0, R5, UR16, 0x2 ;  /* 0x0000001005047c11 */ /* 0x000fc8000f8010ff */
[----:B------:R-:W-:Y:S02]  /*0230*/  LEA.HI.X R5, R5, UR17, R6, 0x2, P0 ;  /* 0x0000001105057c11 */ /* 0x000fe400080f1406 */
[----:B------:R-:W-:-:S03]  /*0240*/  IADD3 R6, P0, PT, R4, UR8, RZ ;  /* 0x0000000804067c10 */ /* 0x000fc6000ff1e0ff */
[----:B------:R-:W2:Y:S01]  /*0250*/  LDG.E R4, desc[UR12][R4.64] ;  /* 0x0000000c04047981 */ /* 0x000ea2000c1e1900 */
[----:B------:R-:W-:Y:S02]  /*0260*/  IADD3.X R7, PT, PT, R5, UR9, RZ, P0, !PT ;  /* 0x0000000905077c10 */ /* 0x000fe400087fe4ff */
[----:B------:R-:W-:-:S03]  /*0270*/  IADD3 R8, P0, PT, R6, UR8, RZ ;  /* 0x0000000806087c10 */ /* 0x000fc6000ff1e0ff */
[----:B------:R-:W3:Y:S01]  /*0280*/  LDG.E R6, desc[UR12][R6.64] ;  /* 0x0000000c06067981 */ /* 0x000ee2000c1e1900 */
[----:B------:R-:W-:Y:S02]  /*0290*/  IADD3.X R9, PT, PT, R7, UR9, RZ, P0, !PT ;  /* 0x0000000907097c10 */ /* 0x000fe400087fe4ff */
[----:B------:R-:W-:-:S03]  /*02a0*/  IADD3 R10, P0, PT, R8, UR8, RZ ;  /* 0x00000008080a7c10 */ /* 0x000fc6000ff1e0ff */
[----:B------:R-:W4:Y:S01]  /*02b0*/  LDG.E R8, desc[UR12][R8.64] ;  /* 0x0000000c08087981 */ /* 0x000f22000c1e1900 */
[----:B------:R-:W-:-:S05]  /*02c0*/  IADD3.X R11, PT, PT, R9, UR9, RZ, P0, !PT ;  /* 0x00000009090b7c10 */ /* 0x000fca00087fe4ff */
[----:B------:R-:W5:Y:S01]  /*02d0*/  LDG.E R10, desc[UR12][R10.64] ;  /* 0x0000000c0a0a7981 */ /* 0x000f62000c1e1900 */
[C---:B------:R-:W-:Y:S02]  /*02e0*/  LEA R13, R15.reuse, UR7, 0x2 ;  /* 0x000000070f0d7c11 */ /* 0x040fe4000f8e10ff */
[----:B------:R-:W-:-:S03]  /*02f0*/  LEA R15, R15, UR15, 0x2 ;  /* 0x0000000f0f0f7c11 */ /* 0x000fc6000f8e10ff */
[----:B--2---:R0:W-:Y:S04]  /*0300*/  STS [R13], R4 ;  /* 0x000000040d007388 */ /* 0x0041e80000000800 */
[----:B---3--:R0:W-:Y:S04]  /*0310*/  STS [R15], R6 ;  /* 0x000000060f007388 */ /* 0x0081e80000000800 */
[----:B----4-:R0:W-:Y:S04]  /*0320*/  STS [R13+UR14], R8 ;  /* 0x000000080d007988 */ /* 0x0101e8000800080e */
[----:B-----5:R0:W-:Y:S02]  /*0330*/  STS [R15+UR14], R10 ;  /* 0x0000000a0f007988 */ /* 0x0201e4000800080e */
.L_x_2:
[----:B------:R-:W-:Y:S05]  /*0340*/  BSYNC.RECONVERGENT B0 ;  /* 0x0000000000007941 */ /* 0x000fea0003800200 */
.L_x_1:
[----:B------:R-:W-:-:S09]  /*0350*/  UISETP.GE.U32.AND UP0, UPT, UR4, UR11, UPT ;  /* 0x0000000b0400728c */ /* 0x000fd2000bf06070 */
[----:B------:R-:W-:Y:S05]  /*0360*/  BRA.U !UP0, `(.L_x_3) ;  /* 0xfffffffd08887547 */ /* 0x000fea000b83ffff */
.L_x_0:
[----:B------:R-:W1:Y:S01]  /*0370*/  LDCU UR9, c[0x0][0x3a0] ;  /* 0x00007400ff0977ac */ /* 0x000e620008000800 */
[----:B------:R-:W-:Y:S02]  /*0380*/  UIADD3 UR7, UPT, UPT, UR7, UR5, UR5 ;  /* 0x0000000507077290 */ /* 0x000fe4000fffe005 */
[----:B-1----:R-:W-:Y:S02]  /*0390*/  UISETP.NE.AND UP0, UPT, UR9, URZ, UPT ;  /* 0x000000ff0900728c */ /* 0x002fe4000bf05270 */
[----:B------:R-:W-:-:S04]  /*03a0*/  ULEA UR18, UR9, UR7, 0x2 ;  /* 0x0000000709127291 */ /* 0x000fc8000f8e10ff */
[----:B------:R-:W-:-:S04]  /*03b0*/  ULEA UR17, UR9, UR18, 0x2 ;  /* 0x0000001209117291 */ /* 0x000fc8000f8e10ff */
[----:B------:R-:W-:Y:S01]  /*03c0*/  ULEA UR16, UR9, UR17, 0x2 ;  /* 0x0000001109107291 */ /* 0x000fe2000f8e10ff */
[----:B------:R-:W-:Y:S11]  /*03d0*/  BRA.U !UP0, `(.L_x_4) ;  /* 0x0000000108887547 */ /* 0x000ff6000b800000 */
[----:B------:R-:W1:Y:S01]  /*03e0*/  S2R R12, SR_TID.X ;  /* 0x00000000000c7919 */ /* 0x000e620000002100 */
[----:B0-----:R-:W0:Y:S01]  /*03f0*/  LDC.64 R10, c[0x0][0x398] ;  /* 0x0000e600ff0a7b82 */ /* 0x001e220000000a00 */
[----:B------:R-:W2:Y:S01]  /*0400*/  LDCU.64 UR4, c[0x0][0x3a8] ;  /* 0x00007500ff0477ac */ /* 0x000ea20008000a00 */
[----:B------:R-:W3:Y:S01]  /*0410*/  LDCU UR9, c[0x0][0x3a0] ;  /* 0x00007400ff0977ac */ /* 0x000ee20008000800 */
[----:B--2---:R-:W-:Y:S02]  /*0420*/  USHF.L.U64.HI UR8, UR4, 0x2, UR5 ;  /* 0x0000000204087899 */ /* 0x004fe40008010205 */
[----:B------:R-:W-:-:S03]  /*0430*/  USHF.L.U32 UR5, UR4, 0x2, URZ ;  /* 0x0000000204057899 */ /* 0x000fc600080006ff */
[----:B---3--:R-:W-:-:S09]  /*0440*/  UMOV UR4, URZ ;  /* 0x000000ff00047c82 */ /* 0x008fd20008000000 */
.L_x_7:
[----:B-1----:R-:W-:Y:S01]  /*0450*/  IADD3 R19, PT, PT, R12, UR4, RZ ;  /* 0x000000040c137c10 */ /* 0x002fe2000fffe0ff */
[----:B------:R-:W-:Y:S01]  /*0460*/  UIADD3 UR4, UPT, UPT, UR6, UR4, URZ ;  /* 0x0000000406047290 */ /* 0x000fe2000fffe0ff */
[----:B------:R-:W-:Y:S02]  /*0470*/  BSSY.RECONVERGENT B0, `(.L_x_5) ;  /* 0x0000016000007945 */ /* 0x000fe40003800200 */
[----:B------:R-:W-:-:S13]  /*0480*/  ISETP.GE.U32.AND P0, PT, R19, UR9, PT ;  /* 0x0000000913007c0c */ /* 0x000fda000bf06070 */
[----:B------:R-:W-:Y:S05]  /*0490*/  @P0 BRA `(.L_x_6) ;  /* 0x00000000004c0947 */ /* 0x000fea0003800000 */
[----:B0-----:R-:W-:-:S03]  /*04a0*/  IMAD.WIDE.U32 R2, R19, 0x4, R10 ;  /* 0x0000000413027825 */ /* 0x001fc600078e000a */
        /* <DEDUP_REMOVED lines=11> */
[C---:B------:R-:W-:Y:S02]  /*0560*/  LEA R15, R19.reuse, UR18, 0x2 ;  /* 0x00000012130f7c11 */ /* 0x040fe4000f8e10ff */
[C---:B------:R-:W-:Y:S02]  /*0570*/  LEA R17, R19.reuse, UR17, 0x2 ;  /* 0x0000001113117c11 */ /* 0x040fe4000f8e10ff */
[----:B------:R-:W-:Y:S01]  /*0580*/  LEA R19, R19, UR16, 0x2 ;  /* 0x0000001013137c11 */ /* 0x000fe2000f8e10ff */
[----:B--2---:R1:W-:Y:S04]  /*0590*/  STS [R13], R2 ;  /* 0x000000020d007388 */ /* 0x0043e80000000800 */
[----:B---3--:R1:W-:Y:S04]  /*05a0*/  STS [R15], R4 ;  /* 0x000000040f007388 */ /* 0x0083e80000000800 */
[----:B----4-:R1:W-:Y:S04]  /*05b0*/  STS [R17], R6 ;  /* 0x0000000611007388 */ /* 0x0103e80000000800 */
[----:B-----5:R1:W-:Y:S02]  /*05c0*/  STS [R19], R8 ;  /* 0x0000000813007388 */ /* 0x0203e40000000800 */
.L_x_6:
[----:B------:R-:W-:Y:S05]  /*05d0*/  BSYNC.RECONVERGENT B0 ;  /* 0x0000000000007941 */ /* 0x000fea0003800200 */
.L_x_5:
[----:B------:R-:W-:-:S09]  /*05e0*/  UISETP.GE.U32.AND UP0, UPT, UR4, UR9, UPT ;  /* 0x000000090400728c */ /* 0x000fd2000bf06070 */
[----:B------:R-:W-:Y:S05]  /*05f0*/  BRA.U !UP0, `(.L_x_7) ;  /* 0xfffffffd08947547 */ /* 0x000fea000b83ffff */
.L_x_4:
[----:B------:R-:W2:Y:S01]  /*0600*/  S2R R22, SR_TID.X ;  /* 0x0000000000167919 */ /* 0x000ea20000002100 */
[----:B01----:R-:W0:Y:S08]  /*0610*/  LDC.64 R4, c[0x0][0x3b8] ;  /* 0x0000ee00ff047b82 */ /* 0x003e300000000a00 */
[----:B------:R-:W1:Y:S01]  /*0620*/  LDC.64 R6, c[0x0][0x3b0] ;  /* 0x0000ec00ff067b82 */ /* 0x000e620000000a00 */
[----:B--2---:R-:W-:-:S13]  /*0630*/  ISETP.GT.U32.AND P0, PT, R22, 0x6, PT ;  /* 0x000000061600780c */ /* 0x004fda0003f04070 */
[----:B------:R-:W-:-:S03]  /*0640*/  @!P0 MOV R23, RZ ;  /* 0x000000ff00178202 */ /* 0x000fc60000000f00 */
[----:B0-----:R-:W-:-:S04]  /*0650*/  @!P0 IMAD.WIDE.U32 R2, R0, R4, R22 ;  /* 0x0000000400028225 */ /* 0x001fc800078e0016 */
[----:B------:R-:W-:Y:S01]  /*0660*/  @!P0 IMAD R3, R0, R5, R3 ;  /* 0x0000000500038224 */ /* 0x000fe200078e0203 */
[----:B-1----:R-:W-:-:S04]  /*0670*/  @!P0 LEA R4, P1, R2, R6, 0x2 ;  /* 0x0000000602048211 */ /* 0x002fc800078210ff */
[----:B------:R-:W-:-:S05]  /*0680*/  @!P0 LEA.HI.X R5, R2, R7, R3, 0x2, P1 ;  /* 0x0000000702058211 */ /* 0x000fca00008f1403 */
[----:B------:R0:W2:Y:S01]  /*0690*/  @!P0 LDG.E R8, desc[UR12][R4.64] ;  /* 0x0000000c04088981 */ /* 0x0000a2000c1e1900 */
[----:B------:R-:W-:Y:S01]  /*06a0*/  ULEA UR8, UR9, UR16, 0x2 ;  /* 0x0000001009087291 */ /* 0x000fe2000f8e10ff */
[----:B------:R-:W-:Y:S01]  /*06b0*/  @!P0 MOV R2, 0x400 ;  /* 0x0000040000028802 */ /* 0x000fe20000000f00 */
[----:B------:R-:W-:Y:S01]  /*06c0*/  BSSY.RECONVERGENT B0, `(.L_x_8) ;  /* 0x000013b000007945 */ /* 0x000fe20003800200 */
[----:B------:R-:W1:Y:S01]  /*06d0*/  @!P0 S2R R3, SR_CgaCtaId ;  /* 0x0000000000038919 */ /* 0x000e620000008800 */
[----:B------:R-:W-:Y:S01]  /*06e0*/  ULEA UR24, UR6, UR8, 0x2 ;  /* 0x0000000806187291 */ /* 0x000fe2000f8e10ff */
[----:B------:R-:W-:Y:S02]  /*06f0*/  @!P0 IADD3 R2, PT, PT, R2, 0x24, RZ ;  /* 0x0000002402028810 */ /* 0x000fe40007ffe0ff */
[C---:B------:R-:W-:Y:S01]  /*0700*/  LEA R10, R22.reuse, UR8, 0x2 ;  /* 0x00000008160a7c11 */ /* 0x040fe2000f8e10ff */
[----:B------:R-:W-:Y:S02]  /*0710*/  ULEA UR23, UR6, UR24, 0x2 ;  /* 0x0000001806177291 */ /* 0x000fe4000f8e10ff */
[----:B------:R-:W-:-:S02]  /*0720*/  LEA R11, R22, UR24, 0x2 ;  /* 0x00000018160b7c11 */ /* 0x000fc4000f8e10ff */
[----:B------:R-:W-:-:S04]  /*0730*/  ULEA UR22, UR6, UR23, 0x2 ;  /* 0x0000001706167291 */ /* 0x000fc8000f8e10ff */
[----:B------:R-:W-:-:S04]  /*0740*/  ULEA UR21, UR6, UR22, 0x2 ;  /* 0x0000001606157291 */ /* 0x000fc8000f8e10ff */
[----:B------:R-:W-:Y:S02]  /*0750*/  ULEA UR20, UR6, UR21, 0x2 ;  /* 0x0000001506147291 */ /* 0x000fe4000f8e10ff */
[C---:B0-----:R-:W-:Y:S02]  /*0760*/  LEA R4, R22.reuse, UR21, 0x2 ;  /* 0x0000001516047c11 */ /* 0x041fe4000f8e10ff */
[----:B------:R-:W-:Y:S02]  /*0770*/  ULEA UR19, UR6, UR20, 0x2 ;  /* 0x0000001406137291 */ /* 0x000fe4000f8e10ff */
[C---:B------:R-:W-:Y:S02]  /*0780*/  LEA R5, R22.reuse, UR20, 0x2 ;  /* 0x0000001416057c11 */ /* 0x040fe4000f8e10ff */
[----:B------:R-:W-:Y:S02]  /*0790*/  ULEA UR25, UR6, UR19, 0x2 ;  /* 0x0000001306197291 */ /* 0x000fe4000f8e10ff */
[----:B------:R-:W-:-:S04]  /*07a0*/  LEA R6, R22, UR19, 0x2 ;  /* 0x0000001316067c11 */ /* 0x000fc8000f8e10ff */
[C---:B------:R-:W-:Y:S02]  /*07b0*/  LEA R7, R22.reuse, UR25, 0x2 ;  /* 0x0000001916077c11 */ /* 0x040fe4000f8e10ff */
[----:B-1----:R-:W-:Y:S02]  /*07c0*/  @!P0 LEA R3, R3, R2, 0x18 ;  /* 0x0000000203038211 */ /* 0x002fe400078ec0ff */
[C---:B------:R-:W-:Y:S02]  /*07d0*/  LEA R2, R22.reuse, UR23, 0x2 ;  /* 0x0000001716027c11 */ /* 0x040fe4000f8e10ff */
[C---:B------:R-:W-:Y:S02]  /*07e0*/  @!P0 LEA R9, R22.reuse, R3, 0x2 ;  /* 0x0000000316098211 */ /* 0x040fe400078e10ff */
[----:B------:R-:W-:-:S03]  /*07f0*/  LEA R3, R22, UR22, 0x2 ;  /* 0x0000001616037c11 */ /* 0x000fc6000f8e10ff */
[----:B--2---:R0:W-:Y:S01]  /*0800*/  @!P0 STS [R9], R8 ;  /* 0x0000000809008388 */ /* 0x0041e20000000800 */
[----:B------:R-:W-:-:S03]  /*0810*/  ISETP.GT.AND P0, PT, R22, 0x3, PT ;  /* 0x000000031600780c */ /* 0x000fc60003f04270 */
[----:B------:R0:W-:Y:S04]  /*0820*/  STS [R10], RZ ;  /* 0x000000ff0a007388 */ /* 0x0001e80000000800 */
[----:B------:R0:W-:Y:S04]  /*0830*/  STS [R11], RZ ;  /* 0x000000ff0b007388 */ /* 0x0001e80000000800 */
[----:B------:R0:W-:Y:S04]  /*0840*/  STS [R2], RZ ;  /* 0x000000ff02007388 */ /* 0x0001e80000000800 */
[----:B------:R0:W-:Y:S04]  /*0850*/  STS [R3], RZ ;  /* 0x000000ff03007388 */ /* 0x0001e80000000800 */
[----:B------:R0:W-:Y:S04]  /*0860*/  STS [R4], RZ ;  /* 0x000000ff04007388 */ /* 0x0001e80000000800 */
[----:B------:R0:W-:Y:S04]  /*0870*/  STS [R5], RZ ;  /* 0x000000ff05007388 */ /* 0x0001e80000000800 */
[----:B------:R0:W-:Y:S04]  /*0880*/  STS [R6], RZ ;  /* 0x000000ff06007388 */ /* 0x0001e80000000800 */
[----:B------:R0:W-:Y:S01]  /*0890*/  STS [R7], RZ ;  /* 0x000000ff07007388 */ /* 0x0001e20000000800 */
[----:B------:R-:W-:Y:S06]  /*08a0*/  BAR.SYNC.DEFER_BLOCKING 0x0 ;  /* 0x0000000000007b1d */ /* 0x000fec0000010000 */
[----:B------:R-:W-:Y:S05]  /*08b0*/  @P0 BRA `(.L_x_9) ;  /* 0x0000000400f80947 */ /* 0x000fea0003800000 */
[----:B------:R-:W-:-:S13]  /*08c0*/  ISETP.GT.AND P0, PT, R22, 0x1, PT ;  /* 0x000000011600780c */ /* 0x000fda0003f04270 */
[----:B------:R-:W-:Y:S05]  /*08d0*/  @P0 BRA `(.L_x_10) ;  /* 0x0000000000f80947 */ /* 0x000fea0003800000 */
[----:B0-----:R-:W-:-:S04]  /*08e0*/  VIMNMX.U32 R8, PT, PT, R22, 0x2, PT ;  /* 0x0000000216087848 */ /* 0x001fc80003fe0000 */
[----:B------:R-:W-:-:S04]  /*08f0*/  SHF.L.U32 R10, R8, 0x2, RZ ;  /* 0x00000002080a7819 */ /* 0x000fc800000006ff */
[----:B------:R-:W0:Y:S02]  /*0900*/  LDC R8, c[0x2][R10] ;  /* 0x008000000a087b82 */ /* 0x000e240000000800 */
[----:B0-----:R-:W-:-:S04]  /*0910*/  SHF.R.S32.HI R9, RZ, 0x1f, R8 ;  /* 0x0000001fff097819 */ /* 0x001fc80000011408 */
.L_x_161:
[----:B------:R-:W-:Y:S05]  /*0920*/  BRX R8 -0x930                                                           (*"BRANCH_TARGETS .L_x_162,.L_x_163,.L_x_13"*) ;  /* 0xfffffff408b47949 */ /* 0x000fea000383ffff */
.L_x_163:
[----:B------:R-:W0:Y:S01]  /*0930*/  S2UR UR5, SR_CgaCtaId ;  /* 0x00000000000579c3 */ /* 0x000e220000008800 */
[----:B------:R-:W-:Y:S02]  /*0940*/  UMOV UR4, 0x400 ;  /* 0x0000040000047882 */ /* 0x000fe40000000000 */
[----:B0-----:R-:W-:-:S09]  /*0950*/  ULEA UR4, UR5, UR4, 0x18 ;  /* 0x0000000405047291 */ /* 0x001fd2000f8ec0ff */
[----:B------:R-:W0:Y:S02]  /*0960*/  LDS.128 R8, [UR4+0x30] ;  /* 0x00003004ff087984 */ /* 0x000e240008000c00 */
[----:B0-----:R-:W-:-:S04]  /*0970*/  FMUL R13, R9, R9 ;  /* 0x00000009090d7220 */ /* 0x001fc80000400000 */
[----:B------:R-:W-:-:S04]  /*0980*/  FFMA R13, R8, R8, R13 ;  /* 0x00000008080d7223 */ /* 0x000fc8000000000d */
[----:B------:R-:W-:-:S04]  /*0990*/  FFMA R12, R10, R10, R13 ;  /* 0x0000000a0a0c7223 */ /* 0x000fc8000000000d */
[----:B------:R-:W-:-:S05]  /*09a0*/  FFMA R16, R11, R11, R12 ;  /* 0x0000000b0b107223 */ /* 0x000fca000000000c */
[----:B------:R-:W-:-:S04]  /*09b0*/  IADD3 R12, PT, PT, R16, 0x1800000, RZ ;  /* 0x01800000100c7810 */ /* 0x000fc80007ffe0ff */
[----:B------:R-:W-:-:S04]  /*09c0*/  LOP3.LUT R12, R12, 0x7f800000, RZ, 0xc0, !PT ;  /* 0x7f8000000c0c7812 */ /* 0x000fc800078ec0ff */
[----:B------:R-:W-:-:S13]  /*09d0*/  ISETP.GT.U32.AND P0, PT, R12, 0x1ffffff, PT ;  /* 0x01ffffff0c00780c */ /* 0x000fda0003f04070 */
[----:B------:R-:W-:Y:S05]  /*09e0*/  @P0 BRA `(.L_x_11) ;  /* 0x00000000000c0947 */ /* 0x000fea0003800000 */
[----:B------:R-:W-:-:S07]  /*09f0*/  MOV R14, 0xa10 ;  /* 0x00000a10000e7802 */ /* 0x000fce0000000f00 */
[----:B------:R-:W-:Y:S05]  /*0a00*/  CALL.REL.NOINC `($__internal_0_$__cuda_sm20_rcp_rn_f32_slowpath) ;  /* 0x0000003c00bc7944 */ /* 0x000fea0003c00000 */
[----:B------:R-:W-:Y:S05]  /*0a10*/  BRA `(.L_x_12) ;  /* 0x0000000000107947 */ /* 0x000fea0003800000 */
.L_x_11:
[----:B------:R-:W0:Y:S02]  /*0a20*/  MUFU.RCP R15, R16 ;  /* 0x00000010000f7308 */ /* 0x000e240000001000 */
[----:B0-----:R-:W-:-:S04]  /*0a30*/  FFMA R12, R16, R15, -1 ;  /* 0xbf800000100c7423 */ /* 0x001fc8000000000f */
[----:B------:R-:W-:-:S04]  /*0a40*/  FADD.FTZ R12, -R12, -RZ ;  /* 0x800000ff0c0c7221 */ /* 0x000fc80000010100 */
[----:B------:R-:W-:-:S07]  /*0a50*/  FFMA R15, R15, R12, R15 ;  /* 0x0000000c0f0f7223 */ /* 0x000fce000000000f */
.L_x_12:
[----:B------:R-:W0:Y:S01]  /*0a60*/  S2UR UR5, SR_CgaCtaId ;  /* 0x00000000000579c3 */ /* 0x000e220000008800 */
[----:B------:R-:W-:Y:S01]  /*0a70*/  FMUL R8, R8, R11 ;  /* 0x0000000b08087220 */ /* 0x000fe20000400000 */
[----:B------:R-:W-:Y:S01]  /*0a80*/  UMOV UR4, 0x400 ;  /* 0x0000040000047882 */ /* 0x000fe20000000000 */
[----:B------:R-:W-:Y:S02]  /*0a90*/  FADD R15, R15, R15 ;  /* 0x0000000f0f0f7221 */ /* 0x000fe40000000000 */
[----:B------:R-:W-:-:S04]  /*0aa0*/  FFMA R8, R9, R10, R8 ;  /* 0x0000000a09087223 */ /* 0x000fc80000000008 */
[----:B------:R-:W-:Y:S01]  /*0ab0*/  FMUL R8, R15, R8 ;  /* 0x000000080f087220 */ /* 0x000fe20000400000 */
[----:B0-----:R-:W-:-:S09]  /*0ac0*/  ULEA UR4, UR5, UR4, 0x18 ;  /* 0x0000000405047291 */ /* 0x001fd2000f8ec0ff */
[----:B------:R0:W-:Y:S01]  /*0ad0*/  STS [UR4+0x4], R8 ;  /* 0x00000408ff007988 */ /* 0x0001e20008000804 */
[----:B------:R-:W-:Y:S05]  /*0ae0*/  BRA `(.L_x_13) ;  /* 0x0000000c00e07947 */ /* 0x000fea0003800000 */
.L_x_162:
[----:B------:R-:W0:Y:S01]  /*0af0*/  S2UR UR5, SR_CgaCtaId ;  /* 0x00000000000579c3 */ /* 0x000e220000008800 */
[----:B------:R-:W-:Y:S02]  /*0b00*/  UMOV UR4, 0x400 ;  /* 0x0000040000047882 */ /* 0x000fe40000000000 */
[----:B0-----:R-:W-:-:S09]  /*0b10*/  ULEA UR4, UR5, UR4, 0x18 ;  /* 0x0000000405047291 */ /* 0x001fd2000f8ec0ff */
[----:B------:R-:W0:Y:S02]  /*0b20*/  LDS.128 R8, [UR4+0x30] ;  /* 0x00003004ff087984 */ /* 0x000e240008000c00 */
[----:B0-----:R-:W-:Y:S01]  /*0b30*/  FMUL R9, R9, R9 ;  /* 0x0000000909097220 */ /* 0x001fe20000400000 */
[----:B------:R-:W-:Y:S01]  /*0b40*/  FMUL R10, R10, R10 ;  /* 0x0000000a0a0a7220 */ /* 0x000fe20000400000 */
[----:B------:R-:W-:Y:S02]  /*0b50*/  FMUL R11, R11, R11 ;  /* 0x0000000b0b0b7220 */ /* 0x000fe40000400000 */
[----:B------:R-:W-:-:S04]  /*0b60*/  FFMA R9, R8, R8, R9 ;  /* 0x0000000808097223 */ /* 0x000fc80000000009 */
[----:B------:R-:W-:-:S04]  /*0b70*/  FADD R8, R9, R10 ;  /* 0x0000000a09087221 */ /* 0x000fc80000000000 */
[----:B------:R-:W-:-:S05]  /*0b80*/  FADD R16, R8, R11 ;  /* 0x0000000b08107221 */ /* 0x000fca0000000000 */
[----:B------:R-:W-:-:S04]  /*0b90*/  IADD3 R8, PT, PT, R16, 0x1800000, RZ ;  /* 0x0180000010087810 */ /* 0x000fc80007ffe0ff */
[----:B------:R-:W-:-:S04]  /*0ba0*/  LOP3.LUT R8, R8, 0x7f800000, RZ, 0xc0, !PT ;  /* 0x7f80000008087812 */ /* 0x000fc800078ec0ff */
[----:B------:R-:W-:-:S13]  /*0bb0*/  ISETP.GT.U32.AND P0, PT, R8, 0x1ffffff, PT ;  /* 0x01ffffff0800780c */ /* 0x000fda0003f04070 */
[----:B------:R-:W-:Y:S05]  /*0bc0*/  @P0 BRA `(.L_x_14) ;  /* 0x00000000000c0947 */ /* 0x000fea0003800000 */
[----:B------:R-:W-:-:S07]  /*0bd0*/  MOV R14, 0xbf0 ;  /* 0x00000bf0000e7802 */ /* 0x000fce0000000f00 */
[----:B------:R-:W-:Y:S05]  /*0be0*/  CALL.REL.NOINC `($__internal_0_$__cuda_sm20_rcp_rn_f32_slowpath) ;  /* 0x0000003c00447944 */ /* 0x000fea0003c00000 */
[----:B------:R-:W-:Y:S05]  /*0bf0*/  BRA `(.L_x_15) ;  /* 0x0000000000107947 */ /* 0x000fea0003800000 */
.L_x_14:
[----:B------:R-:W0:Y:S02]  /*0c00*/  MUFU.RCP R15, R16 ;  /* 0x00000010000f7308 */ /* 0x000e240000001000 */
[----:B0-----:R-:W-:-:S04]  /*0c10*/  FFMA R8, R16, R15, -1 ;  /* 0xbf80000010087423 */ /* 0x001fc8000000000f */
[----:B------:R-:W-:-:S04]  /*0c20*/  FADD.FTZ R8, -R8, -RZ ;  /* 0x800000ff08087221 */ /* 0x000fc80000010100 */
[----:B------:R-:W-:-:S07]  /*0c30*/  FFMA R15, R15, R8, R15 ;  /* 0x000000080f0f7223 */ /* 0x000fce000000000f */
.L_x_15:
[----:B------:R-:W0:Y:S01]  /*0c40*/  S2UR UR5, SR_CgaCtaId ;  /* 0x00000000000579c3 */ /* 0x000e220000008800 */
[----:B------:R-:W-:Y:S01]  /*0c50*/  FADD R10, R9, -R10 ;  /* 0x8000000a090a7221 */ /* 0x000fe20000000000 */
[----:B------:R-:W-:-:S03]  /*0c60*/  UMOV UR4, 0x400 ;  /* 0x0000040000047882 */ /* 0x000fc60000000000 */
[----:B------:R-:W-:-:S04]  /*0c70*/  FADD R10, -R11, R10 ;  /* 0x0000000a0b0a7221 */ /* 0x000fc80000000100 */
[----:B------:R-:W-:Y:S01]  /*0c80*/  FMUL R10, R10, R15 ;  /* 0x0000000f0a0a7220 */ /* 0x000fe20000400000 */
[----:B0-----:R-:W-:-:S09]  /*0c90*/  ULEA UR4, UR5, UR4, 0x18 ;  /* 0x0000000405047291 */ /* 0x001fd2000f8ec0ff */
[----:B------:R0:W-:Y:S01]  /*0ca0*/  STS [UR4], R10 ;  /* 0x0000000aff007988 */ /* 0x0001e20008000804 */
[----:B------:R-:W-:Y:S05]  /*0cb0*/  BRA `(.L_x_13) ;  /* 0x0000000c006c7947 */ /* 0x000fea0003800000 */
.L_x_10:
[----:B0-----:R-:W-:-:S04]  /*0cc0*/  MOV R9, 0xfffffffe ;  /* 0xfffffffe00097802 */ /* 0x001fc80000000f00 */
[----:B------:R-:W-:-:S04]  /*0cd0*/  VIADDMNMX.U32 R8, R22, R9, 0x2, PT ;  /* 0x0000000216087446 */ /* 0x000fc80003800009 */
[----:B------:R-:W-:-:S04]  /*0ce0*/  SHF.L.U32 R10, R8, 0x2, RZ ;  /* 0x00000002080a7819 */ /* 0x000fc800000006ff */
[----:B------:R-:W0:Y:S02]  /*0cf0*/  LDC R8, c[0x2][R10+0xc] ;  /* 0x008003000a087b82 */ /* 0x000e240000000800 */
[----:B0-----:R-:W-:-:S04]  /*0d00*/  SHF.R.S32.HI R9, RZ, 0x1f, R8 ;  /* 0x0000001fff097819 */ /* 0x001fc80000011408 */
.L_x_165:
[----:B------:R-:W-:Y:S05]  /*0d10*/  BRX R8 -0xd20                                                           (*"BRANCH_TARGETS .L_x_166,.L_x_167,.L_x_13"*) ;  /* 0xfffffff008b87949 */ /* 0x000fea000383ffff */
.L_x_167:
        /* <DEDUP_REMOVED lines=15> */
.L_x_16:
[----:B------:R-:W0:Y:S02]  /*0e10*/  MUFU.RCP R15, R16 ;  /* 0x00000010000f7308 */ /* 0x000e240000001000 */
[----:B0-----:R-:W-:-:S04]  /*0e20*/  FFMA R12, R16, R15, -1 ;  /* 0xbf800000100c7423 */ /* 0x001fc8000000000f */
[----:B------:R-:W-:-:S04]  /*0e30*/  FADD.FTZ R12, -R12, -RZ ;  /* 0x800000ff0c0c7221 */ /* 0x000fc80000010100 */
[----:B------:R-:W-:-:S07]  /*0e40*/  FFMA R15, R15, R12, R15 ;  /* 0x0000000c0f0f7223 */ /* 0x000fce000000000f */
.L_x_17:
[----:B------:R-:W0:Y:S01]  /*0e50*/  S2UR UR5, SR_CgaCtaId ;  /* 0x00000000000579c3 */ /* 0x000e220000008800 */
[----:B------:R-:W-:Y:S01]  /*0e60*/  FMUL R8, R8, R11 ;  /* 0x0000000b08087220 */ /* 0x000fe20000400000 */
[----:B------:R-:W-:Y:S01]  /*0e70*/  UMOV UR4, 0x400 ;  /* 0x0000040000047882 */ /* 0x000fe20000000000 */
[----:B------:R-:W-:Y:S02]  /*0e80*/  FADD R15, R15, R15 ;  /* 0x0000000f0f0f7221 */ /* 0x000fe40000000000 */
[----:B------:R-:W-:-:S04]  /*0e90*/  FFMA R8, R9, R10, -R8 ;  /* 0x0000000a09087223 */ /* 0x000fc80000000808 */
[----:B------:R-:W-:Y:S01]  /*0ea0*/  FMUL R8, R15, R8 ;  /* 0x000000080f087220 */ /* 0x000fe20000400000 */
[----:B0-----:R-:W-:-:S09]  /*0eb0*/  ULEA UR4, UR5, UR4, 0x18 ;  /* 0x0000000405047291 */ /* 0x001fd2000f8ec0ff */
[----:B------:R0:W-:Y:S01]  /*0ec0*/  STS [UR4+0xc], R8 ;  /* 0x00000c08ff007988 */ /* 0x0001e20008000804 */
[----:B------:R-:W-:Y:S05]  /*0ed0*/  BRA `(.L_x_13) ;  /* 0x0000000800e47947 */ /* 0x000fea0003800000 */
.L_x_166:
        /* <DEDUP_REMOVED lines=15> */
.L_x_18:
[----:B------:R-:W0:Y:S02]  /*0fd0*/  MUFU.RCP R15, R16 ;  /* 0x00000010000f7308 */ /* 0x000e240000001000 */
[----:B0-----:R-:W-:-:S04]  /*0fe0*/  FFMA R12, R16, R15, -1 ;  /* 0xbf800000100c7423 */ /* 0x001fc8000000000f */
[----:B------:R-:W-:-:S04]  /*0ff0*/  FADD.FTZ R12, -R12, -RZ ;  /* 0x800000ff0c0c7221 */ /* 0x000fc80000010100 */
[----:B------:R-:W-:-:S07]  /*1000*/  FFMA R15, R15, R12, R15 ;  /* 0x0000000c0f0f7223 */ /* 0x000fce000000000f */
.L_x_19:
        /* <DEDUP_REMOVED lines=9> */
.L_x_9:
[----:B------:R-:W-:-:S13]  /*10a0*/  ISETP.GT.AND P0, PT, R22, 0x5, PT ;  /* 0x000000051600780c */ /* 0x000fda0003f04270 */
[----:B------:R-:W-:Y:S05]  /*10b0*/  @P0 BRA `(.L_x_20) ;  /* 0x0000000400000947 */ /* 0x000fea0003800000 */
[----:B0-----:R-:W-:-:S04]  /*10c0*/  MOV R9, 0xfffffffc ;  /* 0xfffffffc00097802 */ /* 0x001fc80000000f00 */
[----:B------:R-:W-:-:S04]  /*10d0*/  VIADDMNMX.U32 R8, R22, R9, 0x2, PT ;  /* 0x0000000216087446 */ /* 0x000fc80003800009 */
[----:B------:R-:W-:-:S04]  /*10e0*/  SHF.L.U32 R10, R8, 0x2, RZ ;  /* 0x00000002080a7819 */ /* 0x000fc800000006ff */
[----:B------:R-:W0:Y:S02]  /*10f0*/  LDC R8, c[0x2][R10+0x18] ;  /* 0x008006000a087b82 */ /* 0x000e240000000800 */
[----:B0-----:R-:W-:-:S04]  /*1100*/  SHF.R.S32.HI R9, RZ, 0x1f, R8 ;  /* 0x0000001fff097819 */ /* 0x001fc80000011408 */
.L_x_169:
[----:B------:R-:W-:Y:S05]  /*1110*/  BRX R8 -0x1120                                                          (*"BRANCH_TARGETS .L_x_170,.L_x_171,.L_x_13"*) ;  /* 0xffffffec08b87949 */ /* 0x000fea000383ffff */
.L_x_171:
        /* <DEDUP_REMOVED lines=15> */
.L_x_21:
[----:B------:R-:W0:Y:S02]  /*1210*/  MUFU.RCP R15, R16 ;  /* 0x00000010000f7308 */ /* 0x000e240000001000 */
[----:B0-----:R-:W-:-:S04]  /*1220*/  FFMA R12, R16, R15, -1 ;  /* 0xbf800000100c7423 */ /* 0x001fc8000000000f */
[----:B------:R-:W-:-:S04]  /*1230*/  FADD.FTZ R12, -R12, -RZ ;  /* 0x800000ff0c0c7221 */ /* 0x000fc80000010100 */
[----:B------:R-:W-:-:S07]  /*1240*/  FFMA R15, R15, R12, R15 ;  /* 0x0000000c0f0f7223 */ /* 0x000fce000000000f */
.L_x_22:
        /* <DEDUP_REMOVED lines=9> */
.L_x_170:
[----:B------:R-:W0:Y:S01]  /*12e0*/  S2UR UR5, SR_CgaCtaId ;  /* 0x00000000000579c3 */ /* 0x000e220000008800 */
[----:B------:R-:W-:Y:S02]  /*12f0*/  UMOV UR4, 0x400 ;  /* 0x0000040000047882 */ /* 0x000fe40000000000 */
[----:B0-----:R-:W-:-:S09]  /*1300*/  ULEA UR4, UR5, UR4, 0x18 ;  /* 0x0000000405047291 */ /* 0x001fd2000f8ec0ff */
[----:B------:R-:W0:Y:S02]  /*1310*/  LDS.128 R8, [UR4+0x30] ;  /* 0x00003004ff087984 */ /* 0x000e240008000c00 */
[----:B0-----:R-:W-:Y:S01]  /*1320*/  FMUL R8, R8, R8 ;  /* 0x0000000808087220 */ /* 0x001fe20000400000 */
[----:B------:R-:W-:Y:S01]  /*1330*/  FMUL R9, R9, R9 ;  /* 0x0000000909097220 */ /* 0x000fe20000400000 */
[----:B------:R-:W-:-:S03]  /*1340*/  FMUL R11, R11, R11 ;  /* 0x0000000b0b0b7220 */ /* 0x000fc60000400000 */
[----:B------:R-:W-:-:S04]  /*1350*/  FADD R13, R8, R9 ;  /* 0x00000009080d7221 */ /* 0x000fc80000000000 */
[----:B------:R-:W-:-:S04]  /*1360*/  FFMA R12, R10, R10, R13 ;  /* 0x0000000a0a0c7223 */ /* 0x000fc8000000000d */
        /* <DEDUP_REMOVED lines=8> */
.L_x_23:
[----:B------:R-:W0:Y:S02]  /*13f0*/  MUFU.RCP R15, R16 ;  /* 0x00000010000f7308 */ /* 0x000e240000001000 */
[----:B0-----:R-:W-:-:S04]  /*1400*/  FFMA R12, R16, R15, -1 ;  /* 0xbf800000100c7423 */ /* 0x001fc8000000000f */
[----:B------:R-:W-:-:S04]  /*1410*/  FADD.FTZ R12, -R12, -RZ ;  /* 0x800000ff0c0c7221 */ /* 0x000fc80000010100 */
[----:B------:R-:W-:-:S07]  /*1420*/  FFMA R15, R15, R12, R15 ;  /* 0x0000000c0f0f7223 */ /* 0x000fce000000000f */
.L_x_24:
[----:B------:R-:W0:Y:S01]  /*1430*/  S2UR UR5, SR_CgaCtaId ;  /* 0x00000000000579c3 */ /* 0x000e220000008800 */
[----:B------:R-:W-:Y:S01]  /*1440*/  FADD R9, R8, -R9 ;  /* 0x8000000908097221 */ /* 0x000fe20000000000 */
[----:B------:R-:W-:-:S03]  /*1450*/  UMOV UR4, 0x400 ;  /* 0x0000040000047882 */ /* 0x000fc60000000000 */
[----:B------:R-:W-:-:S04]  /*1460*/  FFMA R10, R10, R10, R9 ;  /* 0x0000000a0a0a7223 */ /* 0x000fc80000000009 */
[----:B------:R-:W-:-:S04]  /*1470*/  FADD R10, -R11, R10 ;  /* 0x0000000a0b0a7221 */ /* 0x000fc80000000100 */
[----:B------:R-:W-:Y:S01]  /*1480*/  FMUL R10, R10, R15 ;  /* 0x0000000f0a0a7220 */ /* 0x000fe20000400000 */
[----:B0-----:R-:W-:-:S09]  /*1490*/  ULEA UR4, UR5, UR4, 0x18 ;  /* 0x0000000405047291 */ /* 0x001fd2000f8ec0ff */
[----:B------:R1:W-:Y:S01]  /*14a0*/  STS [UR4+0x10], R10 ;  /* 0x0000100aff007988 */ /* 0x0003e20008000804 */
[----:B------:R-:W-:Y:S05]  /*14b0*/  BRA `(.L_x_13) ;  /* 0x00000004006c7947 */ /* 0x000fea0003800000 */
.L_x_20:
[----:B0-----:R-:W-:-:S04]  /*14c0*/  MOV R9, 0xfffffffa ;  /* 0xfffffffa00097802 */ /* 0x001fc80000000f00 */
[----:B------:R-:W-:-:S04]  /*14d0*/  VIADDMNMX.U32 R8, R22, R9, 0x3, PT ;  /* 0x0000000316087446 */ /* 0x000fc80003800009 */
[----:B------:R-:W-:-:S04]  /*14e0*/  SHF.L.U32 R10, R8, 0x2, RZ ;  /* 0x00000002080a7819 */ /* 0x000fc800000006ff */
[----:B------:R-:W0:Y:S02]  /*14f0*/  LDC R8, c[0x2][R10+0x24] ;  /* 0x008009000a087b82 */ /* 0x000e240000000800 */
[----:B0-----:R-:W-:-:S04]  /*1500*/  SHF.R.S32.HI R9, RZ, 0x1f, R8 ;  /* 0x0000001fff097819 */ /* 0x001fc80000011408 */
.L_x_173:
[----:B------:R-:W-:Y:S05]  /*1510*/  BRX R8 -0x1520                                                          (*"BRANCH_TARGETS .L_x_174,.L_x_175,.L_x_176,.L_x_13"*) ;  /* 0xffffffe808b87949 */ /* 0x000fea000383ffff */
.L_x_176:
        /* <DEDUP_REMOVED lines=8> */
[----:B------:R-:W-:-:S04]  /*15a0*/  FADD R12, R13, R10 ;  /* 0x0000000a0d0c7221 */ /* 0x000fc80000000000 */
        /* <DEDUP_REMOVED lines=8> */
.L_x_25:
[----:B------:R-:W0:Y:S02]  /*1630*/  MUFU.RCP R15, R16 ;  /* 0x00000010000f7308 */ /* 0x000e240000001000 */
[----:B0-----:R-:W-:-:S04]  /*1640*/  FFMA R12, R16, R15, -1 ;  /* 0xbf800000100c7423 */ /* 0x001fc8000000000f */
[----:B------:R-:W-:-:S04]  /*1650*/  FADD.FTZ R12, -R12, -RZ ;  /* 0x800000ff0c0c7221 */ /* 0x000fc80000010100 */
[----:B------:R-:W-:-:S07]  /*1660*/  FFMA R15, R15, R12, R15 ;  /* 0x0000000c0f0f7223 */ /* 0x000fce000000000f */
.L_x_26:
[----:B------:R-:W0:Y:S01]  /*1670*/  S2UR UR5, SR_CgaCtaId ;  /* 0x00000000000579c3 */ /* 0x000e220000008800 */
[----:B------:R-:W-:Y:S01]  /*1680*/  FADD R9, R8, -R9 ;  /* 0x8000000908097221 */ /* 0x000fe20000000000 */
[----:B------:R-:W-:-:S03]  /*1690*/  UMOV UR4, 0x400 ;  /* 0x0000040000047882 */ /* 0x000fc60000000000 */
[----:B------:R-:W-:-:S04]  /*16a0*/  FADD R10, -R10, R9 ;  /* 0x000000090a0a7221 */ /* 0x000fc80000000100 */
[----:B------:R-:W-:-:S04]  /*16b0*/  FFMA R10, R11, R11, R10 ;  /* 0x0000000b0b0a7223 */ /* 0x000fc8000000000a */
[----:B------:R-:W-:Y:S01]  /*16c0*/  FMUL R10, R10, R15 ;  /* 0x0000000f0a0a7220 */ /* 0x000fe20000400000 */
[----:B0-----:R-:W-:-:S09]  /*16d0*/  ULEA UR4, UR5, UR4, 0x18 ;  /* 0x0000000405047291 */ /* 0x001fd2000f8ec0ff */
[----:B------:R3:W-:Y:S01]  /*16e0*/  STS [UR4+0x20], R10 ;  /* 0x0000200aff007988 */ /* 0x0007e20008000804 */
[----:B------:R-:W-:Y:S05]  /*16f0*/  BRA `(.L_x_13) ;  /* 0x0000000000dc7947 */ /* 0x000fea0003800000 */
.L_x_174:
        /* <DEDUP_REMOVED lines=15> */
.L_x_27:
[----:B------:R-:W0:Y:S02]  /*17f0*/  MUFU.RCP R15, R16 ;  /* 0x00000010000f7308 */ /* 0x000e240000001000 */
[----:B0-----:R-:W-:-:S04]  /*1800*/  FFMA R12, R16, R15, -1 ;  /* 0xbf800000100c7423 */ /* 0x001fc8000000000f */
[----:B------:R-:W-:-:S04]  /*1810*/  FADD.FTZ R12, -R12, -RZ ;  /* 0x800000ff0c0c7221 */ /* 0x000fc80000010100 */
[----:B------:R-:W-:-:S07]  /*1820*/  FFMA R15, R15, R12, R15 ;  /* 0x0000000c0f0f7223 */ /* 0x000fce000000000f */
.L_x_28:
        /* <DEDUP_REMOVED lines=9> */
.L_x_175:
        /* <DEDUP_REMOVED lines=15> */
.L_x_29:
[----:B------:R-:W0:Y:S02]  /*19b0*/  MUFU.RCP R15, R16 ;  /* 0x00000010000f7308 */ /* 0x000e240000001000 */
[----:B0-----:R-:W-:-:S04]  /*19c0*/  FFMA R12, R16, R15, -1 ;  /* 0xbf800000100c7423 */ /* 0x001fc8000000000f */
[----:B------:R-:W-:-:S04]  /*19d0*/  FADD.FTZ R12, -R12, -RZ ;  /* 0x800000ff0c0c7221 */ /* 0x000fc80000010100 */
[----:B------:R-:W-:-:S07]  /*19e0*/  FFMA R15, R15, R12, R15 ;  /* 0x0000000c0f0f7223 */ /* 0x000fce000000000f */
.L_x_30:
[----:B------:R-:W0:Y:S01]  /*19f0*/  S2UR UR5, SR_CgaCtaId ;  /* 0x00000000000579c3 */ /* 0x000e220000008800 */
[----:B------:R-:W-:Y:S01]  /*1a00*/  FMUL R9, R8, R9 ;  /* 0x0000000908097220 */ /* 0x000fe20000400000 */
[----:B------:R-:W-:Y:S01]  /*1a10*/  UMOV UR4, 0x400 ;  /* 0x0000040000047882 */ /* 0x000fe20000000000 */
[----:B------:R-:W-:Y:S02]  /*1a20*/  FADD R15, R15, R15 ;  /* 0x0000000f0f0f7221 */ /* 0x000fe40000000000 */
[----:B------:R-:W-:-:S04]  /*1a30*/  FFMA R10, R10, R11, -R9 ;  /* 0x0000000b0a0a7223 */ /* 0x000fc80000000809 */
[----:B------:R-:W-:Y:S01]  /*1a40*/  FMUL R10, R15, R10 ;  /* 0x0000000a0f0a7220 */ /* 0x000fe20000400000 */
[----:B0-----:R-:W-:-:S09]  /*1a50*/  ULEA UR4, UR5, UR4, 0x18 ;  /* 0x0000000405047291 */ /* 0x001fd2000f8ec0ff */
[----:B------:R2:W-:Y:S03]  /*1a60*/  STS [UR4+0x1c], R10 ;  /* 0x00001c0aff007988 */ /* 0x0005e60008000804 */
.L_x_13:
[----:B------:R-:W-:Y:S05]  /*1a70*/  BSYNC.RECONVERGENT B0 ;  /* 0x0000000000007941 */ /* 0x000fea0003800200 */
.L_x_8:
[----:B0---4-:R-:W0:Y:S01]  /*1a80*/  I2F.U32.RP R8, UR6 ;  /* 0x0000000600087d06 */ /* 0x011e220008209000 */
[----:B------:R-:W-:Y:S01]  /*1a90*/  UIADD3 UR9, UPT, UPT, URZ, -UR6, URZ ;  /* 0x80000006ff097290 */ /* 0x000fe2000fffe0ff */
[----:B------:R-:W-:Y:S01]  /*1aa0*/  BAR.SYNC.DEFER_BLOCKING 0x0 ;  /* 0x0000000000007b1d */ /* 0x000fe20000010000 */
[----:B------:R-:W-:Y:S02]  /*1ab0*/  UIADD3 UR27, UPT, UPT, UR6, -0x1, UR11 ;  /* 0xffffffff061b7890 */ /* 0x000fe4000fffe00b */
[----:B------:R-:W-:-:S03]  /*1ac0*/  UISETP.NE.U32.AND UP2, UPT, UR6, URZ, UPT ;  /* 0x000000ff0600728c */ /* 0x000fc6000bf45070 */
[----:B------:R-:W-:Y:S01]  /*1ad0*/  UMOV UR4, URZ ;  /* 0x000000ff00047c82 */ /* 0x000fe20008000000 */
[----:B0-----:R-:W0:Y:S02]  /*1ae0*/  MUFU.RCP R8, R8 ;  /* 0x0000000800087308 */ /* 0x001e240000001000 */
[----:B0-----:R-:W-:-:S06]  /*1af0*/  IADD3 R9, PT, PT, R8, 0xffffffe, RZ ;  /* 0x0ffffffe08097810 */ /* 0x001fcc0007ffe0ff */
[----:B------:R-:W0:Y:S02]  /*1b00*/  F2I.FTZ.U32.TRUNC.NTZ R9, R9 ;  /* 0x0000000900097305 */ /* 0x000e24000021f000 */
[----:B0-----:R-:W-:-:S13]  /*1b10*/  R2UR UR5, R9 ;  /* 0x00000000090572ca */ /* 0x001fda00000e0000 */
[----:B------:R-:W-:-:S04]  /*1b20*/  UIMAD UR9, UR9, UR5, URZ ;  /* 0x00000005090972a4 */ /* 0x000fc8000f8e02ff */
[----:B------:R-:W-:-:S04]  /*1b30*/  UIMAD.WIDE.U32 UR4, UR5, UR9, UR4 ;  /* 0x00000009050472a5 */ /* 0x000fc8000f8e0004 */
[----:B------:R-:W-:-:S04]  /*1b40*/  UIMAD.WIDE.U32 UR4, UR5, UR27, URZ ;  /* 0x0000001b050472a5 */ /* 0x000fc8000f8e00ff */
[----:B------:R-:W-:-:S04]  /*1b50*/  UIADD3 UR4, UPT, UPT, -UR5, URZ, URZ ;  /* 0x000000ff05047290 */ /* 0x000fc8000fffe1ff */
[----:B------:R-:W-:-:S04]  /*1b60*/  UIMAD UR4, UR6, UR4, UR27 ;  /* 0x00000004060472a4 */ /* 0x000fc8000f8e021b */
[----:B------:R-:W-:-:S11]  /*1b70*/  UISETP.GE.U32.AND UP0, UPT, UR4, UR6, UPT ;  /* 0x000000060400728c */ /* 0x000fd6000bf06070 */
[----:B------:R-:W-:Y:S02]  /*1b80*/  @UP0 UIADD3 UR4, UPT, UPT, -UR6, UR4, URZ ;  /* 0x0000000406040290 */ /* 0x000fe4000fffe1ff */
[----:B------:R-:W-:Y:S02]  /*1b90*/  @UP0 UIADD3 UR5, UPT, UPT, UR5, 0x1, URZ ;  /* 0x0000000105050890 */ /* 0x000fe4000fffe0ff */
[----:B------:R-:W-:Y:S02]  /*1ba0*/  UISETP.GT.U32.AND UP0, UPT, UR6, UR27, UPT ;  /* 0x0000001b0600728c */ /* 0x000fe4000bf04070 */
[----:B------:R-:W-:-:S11]  /*1bb0*/  UISETP.GE.U32.AND UP1, UPT, UR4, UR6, UPT ;  /* 0x000000060400728c */ /* 0x000fd6000bf26070 */
[----:B------:R-:W-:Y:S02]  /*1bc0*/  @UP1 UIADD3 UR5, UPT, UPT, UR5, 0x1, URZ ;  /* 0x0000000105051890 */ /* 0x000fe4000fffe0ff */
[----:B------:R-:W-:Y:S01]  /*1bd0*/  @!UP2 ULOP3.LUT UR5, URZ, UR6, URZ, 0x33, !UPT ;  /* 0x00000006ff05a292 */ /* 0x000fe2000f8e33ff */
[----:B------:R-:W-:Y:S11]  /*1be0*/  BRA.U UP0, `(.L_x_31) ;  /* 0x0000000900d07547 */ /* 0x000ff6000b800000 */
[----:B------:R-:W0:Y:S01]  /*1bf0*/  S2UR UR26, SR_CgaCtaId ;  /* 0x00000000001a79c3 */ /* 0x000e220000008800 */
[----:B------:R-:W-:Y:S01]  /*1c00*/  UMOV UR9, 0x400 ;  /* 0x0000040000097882 */ /* 0x000fe20000000000 */
[----:B------:R-:W-:Y:S01]  /*1c10*/  UISETP.LT.U32.AND UP0, UPT, UR5, 0x1, UPT ;  /* 0x000000010500788c */ /* 0x000fe2000bf01070 */
[----:B------:R-:W-:Y:S01]  /*1c20*/  HFMA2 R21, -RZ, RZ, 0, 0 ;  /* 0x00000000ff157431 */ /* 0x000fe200000001ff */
[----:B0-----:R-:W-:-:S09]  /*1c30*/  ULEA UR4, UR26, UR9, 0x18 ;  /* 0x000000091a047291 */ /* 0x001fd2000f8ec0ff */
[----:B-123--:R-:W0:Y:S04]  /*1c40*/  LDS.128 R8, [UR4] ;  /* 0x00000004ff087984 */ /* 0x00ee280008000c00 */
[----:B------:R-:W1:Y:S04]  /*1c50*/  LDS.128 R12, [UR4+0x20] ;  /* 0x00002004ff0c7984 */ /* 0x000e680008000c00 */
[----:B------:R-:W2:Y:S01]  /*1c60*/  LDS.128 R16, [UR4+0x10] ;  /* 0x00001004ff107984 */ /* 0x000ea20008000c00 */
[----:B------:R-:W-:Y:S02]  /*1c70*/  USEL UR4, UR5, 0x1, !UP0 ;  /* 0x0000000105047887 */ /* 0x000fe4000c000000 */
[----:B------:R-:W-:-:S02]  /*1c80*/  UISETP.GE.U32.AND UP0, UPT, UR5, 0x4, UPT ;  /* 0x000000040500788c */ /* 0x000fc4000bf06070 */
[----:B------:R-:W-:-:S07]  /*1c90*/  ULOP3.LUT UR10, UR4, 0x3, URZ, 0xc0, !UPT ;  /* 0x00000003040a7892 */ /* 0x000fce000f8ec0ff */
[----:B------:R-:W-:Y:S05]  /*1ca0*/  BRA.U !UP0, `(.L_x_32) ;  /* 0x0000000908047547 */ /* 0x000fea000b800000 */
[----:B------:R-:W-:Y:S01]  /*1cb0*/  ULOP3.LUT UR4, UR4, 0xfffffffc, URZ, 0xc0, !UPT ;  /* 0xfffffffc04047892 */ /* 0x000fe2000f8ec0ff */
[----:B------:R-:W-:Y:S01]  /*1cc0*/  MOV R29, UR6 ;  /* 0x00000006001d7c02 */ /* 0x000fe20008000f00 */
[----:B------:R-:W-:Y:S01]  /*1cd0*/  UIADD3 UR9, UPT, UPT, UR9, 0x40, URZ ;  /* 0x0000004009097890 */ /* 0x000fe2000fffe0ff */
[C---:B------:R-:W-:Y:S02]  /*1ce0*/  SHF.L.U32 R20, R22.reuse, 0x2, RZ ;  /* 0x0000000216147819 */ /* 0x040fe400000006ff */
[----:B------:R-:W-:Y:S01]  /*1cf0*/  IADD3 R24, PT, PT, R22, UR6, RZ ;  /* 0x0000000616187c10 */ /* 0x000fe2000fffe0ff */
[C---:B------:R-:W-:Y:S01]  /*1d00*/  IMAD R28, R29.reuse, 0x3, R22 ;  /* 0x000000031d1c7824 */ /* 0x040fe200078e0216 */
[C---:B------:R-:W-:Y:S01]  /*1d10*/  LEA R26, R29.reuse, R22, 0x1 ;  /* 0x000000161d1a7211 */ /* 0x040fe200078e08ff */
[----:B------:R-:W-:Y:S01]  /*1d20*/  ULEA UR9, UR26, UR9, 0x18 ;  /* 0x000000091a097291 */ /* 0x000fe2000f8ec0ff */
[C---:B------:R-:W-:Y:S01]  /*1d30*/  LEA R27, R29.reuse, R20, 0x3 ;  /* 0x000000141d1b7211 */ /* 0x040fe200078e18ff */
[----:B------:R-:W-:Y:S01]  /*1d40*/  IMAD R29, R29, 0xc, R20 ;  /* 0x0000000c1d1d7824 */ /* 0x000fe200078e0214 */
[----:B------:R-:W-:Y:S01]  /*1d50*/  MOV R25, R22 ;  /* 0x0000001600197202 */ /* 0x000fe20000000f00 */
[----:B------:R-:W-:Y:S01]  /*1d60*/  UIADD3 UR26, UPT, UPT, -UR4, URZ, URZ ;  /* 0x000000ff041a7290 */ /* 0x000fe2000fffe1ff */
[----:B------:R-:W-:-:S02]  /*1d70*/  SHF.L.U32 R30, R24, 0x2, RZ ;  /* 0x00000002181e7819 */ /* 0x000fc400000006ff */
[----:B------:R-:W-:-:S09]  /*1d80*/  MOV R21, UR4 ;  /* 0x0000000400157c02 */ /* 0x000fd20008000f00 */
.L_x_41:
[----:B------:R-:W-:Y:S01]  /*1d90*/  ISETP.GE.U32.AND P0, PT, R25, UR11, PT ;  /* 0x0000000b19007c0c */ /* 0x000fe2000bf06070 */
[----:B------:R-:W-:Y:S01]  /*1da0*/  BSSY.RECONVERGENT B0, `(.L_x_33) ;  /* 0x000001b000007945 */ /* 0x000fe20003800200 */
[----:B------:R-:W-:Y:S02]  /*1db0*/  ISETP.GE.U32.AND P1, PT, R24, UR11, PT ;  /* 0x0000000b18007c0c */ /* 0x000fe4000bf26070 */
[----:B------:R-:W-:Y:S02]  /*1dc0*/  ISETP.GE.U32.AND P2, PT, R26, UR11, PT ;  /* 0x0000000b1a007c0c */ /* 0x000fe4000bf46070 */
[----:B------:R-:W-:-:S07]  /*1dd0*/  ISETP.GE.U32.AND P3, PT, R28, UR11, PT ;  /* 0x0000000b1c007c0c */ /* 0x000fce000bf66070 */
[----:B------:R-:W-:Y:S06]  /*1de0*/  @P0 BRA `(.L_x_34) ;  /* 0x0000000000580947 */ /* 0x000fec0003800000 */
[----:B------:R-:W-:Y:S01]  /*1df0*/  MOV R31, UR11 ;  /* 0x0000000b001f7c02 */ /* 0x000fe20008000f00 */
[----:B------:R-:W-:Y:S03]  /*1e00*/  LDS R35, [R20+UR9] ;  /* 0x0000000914237984 */ /* 0x000fe60008000800 */
[----:B------:R-:W-:Y:S01]  /*1e10*/  LEA R34, R31, R20, 0x2 ;  /* 0x000000141f227211 */ /* 0x000fe200078e10ff */
[----:B------:R-:W-:-:S04]  /*1e20*/  IMAD.U32 R31, RZ, RZ, UR14 ;  /* 0x0000000eff1f7e24 */ /* 0x000fc8000f8e00ff */
[----:B------:R-:W0:Y:S01]  /*1e30*/  LDS R32, [R34+UR9] ;  /* 0x0000000922207984 */ /* 0x000e220008000800 */
[----:B------:R-:W-:-:S05]  /*1e40*/  IADD3 R31, PT, PT, R31, UR9, R20 ;  /* 0x000000091f1f7c10 */ /* 0x000fca000fffe014 */
[----:B------:R-:W3:Y:S01]  /*1e50*/  LDS R33, [R31] ;  /* 0x000000001f217984 */ /* 0x000ee20000000800 */
[----:B0-----:R-:W-:-:S04]  /*1e60*/  FMUL R37, R32, R9 ;  /* 0x0000000920257220 */ /* 0x001fc80000400000 */
[----:B------:R-:W-:-:S04]  /*1e70*/  FFMA R36, R8, R35, R37 ;  /* 0x0000002308247223 */ /* 0x000fc80000000025 */
[----:B---3--:R-:W-:-:S04]  /*1e80*/  FFMA R36, R33, R10, R36 ;  /* 0x0000000a21247223 */ /* 0x008fc80000000024 */
[----:B-1----:R-:W-:Y:S01]  /*1e90*/  FADD R37, R13, R36 ;  /* 0x000000240d257221 */ /* 0x002fe20000000000 */
[----:B--2---:R-:W-:Y:S01]  /*1ea0*/  FMUL R36, R16, R32 ;  /* 0x0000002010247220 */ /* 0x004fe20000400000 */
[----:B------:R-:W-:-:S03]  /*1eb0*/  FMUL R32, R32, R19 ;  /* 0x0000001320207220 */ /* 0x000fc60000400000 */
[C---:B------:R-:W-:Y:S01]  /*1ec0*/  FFMA R36, R35.reuse, R11, R36 ;  /* 0x0000000b23247223 */ /* 0x040fe20000000024 */
[----:B------:R-:W-:Y:S01]  /*1ed0*/  FFMA R32, R35, R18, R32 ;  /* 0x0000001223207223 */ /* 0x000fe20000000020 */
[----:B------:R3:W-:Y:S02]  /*1ee0*/  STS [R20+UR9], R37 ;  /* 0x0000002514007988 */ /* 0x0007e40008000809 */
[C---:B------:R-:W-:Y:S01]  /*1ef0*/  FFMA R36, R33.reuse, R17, R36 ;  /* 0x0000001121247223 */ /* 0x040fe20000000024 */
[----:B------:R-:W-:-:S03]  /*1f00*/  FFMA R32, R33, R12, R32 ;  /* 0x0000000c21207223 */ /* 0x000fc60000000020 */
[----:B------:R-:W-:Y:S01]  /*1f10*/  FADD R36, R36, R14 ;  /* 0x0000000e24247221 */ /* 0x000fe20000000000 */
[----:B------:R-:W-:-:S04]  /*1f20*/  FADD R32, R32, R15 ;  /* 0x0000000f20207221 */ /* 0x000fc80000000000 */
[----:B------:R3:W-:Y:S04]  /*1f30*/  STS [R34+UR9], R36 ;  /* 0x0000002422007988 */ /* 0x0007e80008000809 */
[----:B------:R3:W-:Y:S02]  /*1f40*/  STS [R31], R32 ;  /* 0x000000201f007388 */ /* 0x0007e40000000800 */
.L_x_34:
[----:B------:R-:W-:Y:S05]  /*1f50*/  BSYNC.RECONVERGENT B0 ;  /* 0x0000000000007941 */ /* 0x000fea0003800200 */
.L_x_33:
[----:B------:R-:W-:Y:S04]  /*1f60*/  BSSY.RECONVERGENT B0, `(.L_x_35) ;  /* 0x0000018000007945 */ /* 0x000fe80003800200 */
[----:B------:R-:W-:Y:S05]  /*1f70*/  @P1 BRA `(.L_x_36) ;  /* 0x0000000000581947 */ /* 0x000fea0003800000 */
[----:B---3--:R-:W-:Y:S01]  /*1f80*/  MOV R31, UR11 ;  /* 0x0000000b001f7c02 */ /* 0x008fe20008000f00 */
[----:B------:R-:W-:Y:S03]  /*1f90*/  LDS R35, [R30+UR9] ;  /* 0x000000091e237984 */ /* 0x000fe60008000800 */
[----:B------:R-:W-:Y:S02]  /*1fa0*/  LEA R34, R31, R30, 0x2 ;  /* 0x0000001e1f227211 */ /* 0x000fe400078e10ff */
[----:B------:R-:W-:-:S03]  /*1fb0*/  MOV R31, UR14 ;  /* 0x0000000e001f7c02 */ /* 0x000fc60008000f00 */
        /* <DEDUP_REMOVED lines=18> */
.L_x_36:
[----:B------:R-:W-:Y:S05]  /*20e0*/  BSYNC.RECONVERGENT B0 ;  /* 0x0000000000007941 */ /* 0x000fea0003800200 */
.L_x_35:
[----:B------:R-:W-:Y:S04]  /*20f0*/  BSSY.RECONVERGENT B0, `(.L_x_37) ;  /* 0x0000019000007945 */ /* 0x000fe80003800200 */
[----:B------:R-:W-:Y:S05]  /*2100*/  @P2 BRA `(.L_x_38) ;  /* 0x00000000005c2947 */ /* 0x000fea0003800000 */
[----:B---34-:R-:W-:Y:S01]  /*2110*/  MOV R34, UR11 ;  /* 0x0000000b00227c02 */ /* 0x018fe20008000f00 */
[----:B------:R-:W-:Y:S01]  /*2120*/  ULEA UR4, UR6, UR14, 0x3 ;  /* 0x0000000e06047291 */ /* 0x000fe2000f8e18ff */
[----:B------:R-:W-:Y:S02]  /*2130*/  LDS R35, [R27+UR9] ;  /* 0x000000091b237984 */ /* 0x000fe40008000800 */
[----:B------:R-:W-:-:S03]  /*2140*/  LEA R34, R34, R27, 0x2 ;  /* 0x0000001b22227211 */ /* 0x000fc600078e10ff */
[----:B------:R-:W-:Y:S02]  /*2150*/  MOV R31, UR4 ;  /* 0x00000004001f7c02 */ /* 0x000fe40008000f00 */
[----:B------:R-:W0:Y:S02]  /*2160*/  LDS R32, [R34+UR9] ;  /* 0x0000000922207984 */ /* 0x000e240008000800 */
[----:B------:R-:W-:-:S05]  /*2170*/  IADD3 R31, PT, PT, R31, UR9, R20 ;  /* 0x000000091f1f7c10 */ /* 0x000fca000fffe014 */
[----:B------:R-:W3:Y:S01]  /*2180*/  LDS R33, [R31] ;  /* 0x000000001f217984 */ /* 0x000ee20000000800 */
[----:B0-----:R-:W-:-:S04]  /*2190*/  FMUL R37, R32, R9 ;  /* 0x0000000920257220 */ /* 0x001fc80000400000 */
[----:B------:R-:W-:Y:S01]  /*21a0*/  FFMA R36, R8, R35, R37 ;  /* 0x0000002308247223 */ /* 0x000fe20000000025 */
[----:B--2---:R-:W-:Y:S01]  /*21b0*/  FMUL R37, R16, R32 ;  /* 0x0000002010257220 */ /* 0x004fe20000400000 */
[----:B------:R-:W-:Y:S02]  /*21c0*/  FMUL R32, R32, R19 ;  /* 0x0000001320207220 */ /* 0x000fe40000400000 */
[----:B---3--:R-:W-:Y:S01]  /*21d0*/  FFMA R36, R33, R10, R36 ;  /* 0x0000000a21247223 */ /* 0x008fe20000000024 */
[C---:B------:R-:W-:Y:S01]  /*21e0*/  FFMA R37, R35.reuse, R11, R37 ;  /* 0x0000000b23257223 */ /* 0x040fe20000000025 */
[----:B------:R-:W-:Y:S02]  /*21f0*/  FFMA R32, R35, R18, R32 ;  /* 0x0000001223207223 */ /* 0x000fe40000000020 */
[----:B-1----:R-:W-:Y:S01]  /*2200*/  FADD R36, R13, R36 ;  /* 0x000000240d247221 */ /* 0x002fe20000000000 */
[C---:B------:R-:W-:Y:S01]  /*2210*/  FFMA R37, R33.reuse, R17, R37 ;  /* 0x0000001121257223 */ /* 0x040fe20000000025 */
[----:B------:R-:W-:-:S03]  /*2220*/  FFMA R32, R33, R12, R32 ;  /* 0x0000000c21207223 */ /* 0x000fc60000000020 */
[----:B------:R-:W-:Y:S01]  /*2230*/  FADD R37, R37, R14 ;  /* 0x0000000e25257221 */ /* 0x000fe20000000000 */
[----:B------:R-:W-:Y:S01]  /*2240*/  FADD R32, R32, R15 ;  /* 0x0000000f20207221 */ /* 0x000fe20000000000 */
[----:B------:R0:W-:Y:S04]  /*2250*/  STS [R27+UR9], R36 ;  /* 0x000000241b007988 */ /* 0x0001e80008000809 */
[----:B------:R0:W-:Y:S04]  /*2260*/  STS [R34+UR9], R37 ;  /* 0x0000002522007988 */ /* 0x0001e80008000809 */
[----:B------:R0:W-:Y:S02]  /*2270*/  STS [R31], R32 ;  /* 0x000000201f007388 */ /* 0x0001e40000000800 */
.L_x_38:
[----:B------:R-:W-:Y:S05]  /*2280*/  BSYNC.RECONVERGENT B0 ;  /* 0x0000000000007941 */ /* 0x000fea0003800200 */
.L_x_37:
[----:B------:R-:W-:Y:S04]  /*2290*/  BSSY.RECONVERGENT B0, `(.L_x_39) ;  /* 0x0000019000007945 */ /* 0x000fe80003800200 */
[----:B------:R-:W-:Y:S05]  /*22a0*/  @P3 BRA `(.L_x_40) ;  /* 0x00000000005c3947 */ /* 0x000fea0003800000 */
[----:B0--34-:R-:W-:Y:S01]  /*22b0*/  MOV R34, UR11 ;  /* 0x0000000b00227c02 */ /* 0x019fe20008000f00 */
[----:B------:R-:W-:Y:S01]  /*22c0*/  UIMAD UR4, UR6, 0xc, UR14 ;  /* 0x0000000c060478a4 */ /* 0x000fe2000f8e020e */
        /* <DEDUP_REMOVED lines=21> */
.L_x_40:
[----:B------:R-:W-:Y:S05]  /*2420*/  BSYNC.RECONVERGENT B0 ;  /* 0x0000000000007941 */ /* 0x000fea0003800200 */
.L_x_39:
[----:B0--34-:R-:W0:Y:S01]  /*2430*/  LDC R31, c[0x0][0x360] ;  /* 0x0000d800ff1f7b82 */ /* 0x019e220000000800 */
[----:B------:R-:W-:Y:S02]  /*2440*/  UIADD3 UR26, UPT, UPT, UR26, 0x4, URZ ;  /* 0x000000041a1a7890 */ /* 0x000fe4000fffe0ff */
[----:B------:R-:W-:Y:S02]  /*2450*/  ULEA UR9, UR6, UR9, 0x4 ;  /* 0x0000000906097291 */ /* 0x000fe4000f8e20ff */
[----:B------:R-:W-:Y:S01]  /*2460*/  UISETP.NE.AND UP0, UPT, UR26, URZ, UPT ;  /* 0x000000ff1a00728c */ /* 0x000fe2000bf05270 */
[C---:B0-----:R-:W-:Y:S02]  /*2470*/  LEA R24, R31.reuse, R24, 0x2 ;  /* 0x000000181f187211 */ /* 0x041fe400078e10ff */
[C---:B------:R-:W-:Y:S02]  /*2480*/  LEA R26, R31.reuse, R26, 0x2 ;  /* 0x0000001a1f1a7211 */ /* 0x040fe400078e10ff */
[----:B------:R-:W-:-:S02]  /*2490*/  LEA R28, R31, R28, 0x2 ;  /* 0x0000001c1f1c7211 */ /* 0x000fc400078e10ff */
[----:B------:R-:W-:Y:S02]  /*24a0*/  LEA R25, R31, R25, 0x2 ;  /* 0x000000191f197211 */ /* 0x000fe400078e10ff */
[----:B------:R-:W-:Y:S05]  /*24b0*/  BRA.U UP0, `(.L_x_41) ;  /* 0xfffffff900347547 */ /* 0x000fea000b83ffff */
.L_x_32:
[----:B------:R-:W-:-:S09]  /*24c0*/  UISETP.NE.AND UP0, UPT, UR10, URZ, UPT ;  /* 0x000000ff0a00728c */ /* 0x000fd2000bf05270 */
[----:B------:R-:W-:Y:S05]  /*24d0*/  BRA.U !UP0, `(.L_x_31) ;  /* 0x0000000108947547 */ /* 0x000fea000b800000 */
[----:B------:R-:W3:Y:S01]  /*24e0*/  S2UR UR9, SR_CgaCtaId ;  /* 0x00000000000979c3 */ /* 0x000ee20000008800 */
[----:B------:R-:W-:Y:S01]  /*24f0*/  UMOV UR4, 0x400 ;  /* 0x0000040000047882 */ /* 0x000fe20000000000 */
[----:B------:R-:W-:Y:S01]  /*2500*/  IMAD R21, R21, UR6, R22 ;  /* 0x0000000615157c24 */ /* 0x000fe2000f8e0216 */
[----:B------:R-:W-:-:S04]  /*2510*/  UIADD3 UR4, UPT, UPT, UR4, 0x40, URZ ;  /* 0x0000004004047890 */ /* 0x000fc8000fffe0ff */
[----:B---3--:R-:W-:Y:S02]  /*2520*/  ULEA UR9, UR9, UR4, 0x18 ;  /* 0x0000000409097291 */ /* 0x008fe4000f8ec0ff */
[----:B------:R-:W-:-:S04]  /*2530*/  UIADD3 UR4, UPT, UPT, -UR10, URZ, URZ ;  /* 0x000000ff0a047290 */ /* 0x000fc8000fffe1ff */
[----:B------:R-:W-:-:S08]  /*2540*/  LEA R20, R21, UR9, 0x2 ;  /* 0x0000000915147c11 */ /* 0x000fd0000f8e10ff */
.L_x_44:
[----:B------:R-:W3:Y:S01]  /*2550*/  LDC R25, c[0x0][0x360] ;  /* 0x0000d800ff197b82 */ /* 0x000ee20000000800 */
[----:B------:R-:W-:Y:S01]  /*2560*/  ISETP.GE.U32.AND P0, PT, R21, UR11, PT ;  /* 0x0000000b15007c0c */ /* 0x000fe2000bf06070 */
[----:B------:R-:W-:Y:S01]  /*2570*/  UIADD3 UR4, UPT, UPT, UR4, 0x1, URZ ;  /* 0x0000000104047890 */ /* 0x000fe2000fffe0ff */
[----:B------:R-:W-:Y:S03]  /*2580*/  BSSY.RECONVERGENT B0, `(.L_x_42) ;  /* 0x0000017000007945 */ /* 0x000fe60003800200 */
[----:B------:R-:W-:-:S08]  /*2590*/  UISETP.NE.AND UP0, UPT, UR4, URZ, UPT ;  /* 0x000000ff0400728c */ /* 0x000fd0000bf05270 */
[----:B------:R-:W-:Y:S05]  /*25a0*/  @P0 BRA `(.L_x_43) ;  /* 0x0000000000500947 */ /* 0x000fea0003800000 */
[----:B------:R-:W-:Y:S01]  /*25b0*/  MOV R27, UR11 ;  /* 0x0000000b001b7c02 */ /* 0x000fe20008000f00 */
[----:B------:R-:W-:Y:S03]  /*25c0*/  LDS R29, [R20+UR14] ;  /* 0x0000000e141d7984 */ /* 0x000fe60008000800 */
[----:B------:R-:W-:Y:S02]  /*25d0*/  LEA R24, R27, R20, 0x2 ;  /* 0x000000141b187211 */ /* 0x000fe400078e10ff */
[----:B------:R-:W-:Y:S04]  /*25e0*/  LDS R27, [R20] ;  /* 0x00000000141b7984 */ /* 0x000fe80000000800 */
[----:B------:R-:W0:Y:S02]  /*25f0*/  LDS R26, [R24] ;  /* 0x00000000181a7984 */ /* 0x000e240000000800 */
[----:B0-----:R-:W-:Y:S01]  /*2600*/  FMUL R31, R26, R9 ;  /* 0x000000091a1f7220 */ /* 0x001fe20000400000 */
[----:B--2---:R-:W-:Y:S01]  /*2610*/  FMUL R28, R16, R26 ;  /* 0x0000001a101c7220 */ /* 0x004fe20000400000 */
[----:B------:R-:W-:-:S02]  /*2620*/  FMUL R33, R26, R19 ;  /* 0x000000131a217220 */ /* 0x000fc40000400000 */
[----:B------:R-:W-:Y:S01]  /*2630*/  FFMA R26, R8, R27, R31 ;  /* 0x0000001b081a7223 */ /* 0x000fe2000000001f */
[C---:B------:R-:W-:Y:S01]  /*2640*/  FFMA R28, R27.reuse, R11, R28 ;  /* 0x0000000b1b1c7223 */ /* 0x040fe2000000001c */
[----:B------:R-:W-:Y:S02]  /*2650*/  FFMA R33, R27, R18, R33 ;  /* 0x000000121b217223 */ /* 0x000fe40000000021 */
[C---:B------:R-:W-:Y:S01]  /*2660*/  FFMA R26, R29.reuse, R10, R26 ;  /* 0x0000000a1d1a7223 */ /* 0x040fe2000000001a */
[C---:B------:R-:W-:Y:S01]  /*2670*/  FFMA R31, R29.reuse, R17, R28 ;  /* 0x000000111d1f7223 */ /* 0x040fe2000000001c */
[----:B-1----:R-:W-:Y:S02]  /*2680*/  FFMA R28, R29, R12, R33 ;  /* 0x0000000c1d1c7223 */ /* 0x002fe40000000021 */
[----:B------:R-:W-:Y:S01]  /*2690*/  FADD R27, R13, R26 ;  /* 0x0000001a0d1b7221 */ /* 0x000fe20000000000 */
[----:B------:R-:W-:Y:S01]  /*26a0*/  FADD R31, R31, R14 ;  /* 0x0000000e1f1f7221 */ /* 0x000fe20000000000 */
[----:B------:R-:W-:-:S03]  /*26b0*/  FADD R29, R28, R15 ;  /* 0x0000000f1c1d7221 */ /* 0x000fc60000000000 */
[----:B------:R4:W-:Y:S04]  /*26c0*/  STS [R20], R27 ;  /* 0x0000001b14007388 */ /* 0x0009e80000000800 */
[----:B------:R4:W-:Y:S04]  /*26d0*/  STS [R24], R31 ;  /* 0x0000001f18007388 */ /* 0x0009e80000000800 */
[----:B------:R4:W-:Y:S02]  /*26e0*/  STS [R20+UR14], R29 ;  /* 0x0000001d14007988 */ /* 0x0009e4000800080e */
.L_x_43:
[----:B------:R-:W-:Y:S05]  /*26f0*/  BSYNC.RECONVERGENT B0 ;  /* 0x0000000000007941 */ /* 0x000fea0003800200 */
.L_x_42:
[----:B------:R-:W-:Y:S02]  /*2700*/  IADD3 R21, PT, PT, R21, UR6, RZ ;  /* 0x0000000615157c10 */ /* 0x000fe4000fffe0ff */
[----:B---34-:R-:W-:Y:S01]  /*2710*/  LEA R20, R25, R20, 0x2 ;  /* 0x0000001419147211 */ /* 0x018fe200078e10ff */
[----:B------:R-:W-:Y:S06]  /*2720*/  BRA.U UP0, `(.L_x_44) ;  /* 0xfffffffd00887547 */ /* 0x000fec000b83ffff */
.L_x_31:
[----:B------:R-:W4:Y:S08]  /*2730*/  S2UR UR9, SR_CgaCtaId ;  /* 0x00000000000979c3 */ /* 0x000f300000008800 */
[----:B------:R-:W-:Y:S01]  /*2740*/  BAR.SYNC.DEFER_BLOCKING 0x0 ;  /* 0x0000000000007b1d */ /* 0x000fe20000010000 */
[----:B------:R-:W-:-:S05]  /*2750*/  UISETP.GT.U32.AND UP0, UPT, UR6, UR27, UPT ;  /* 0x0000001b0600728c */ /* 0x000fca000bf04070 */
[----:B------:R-:W5:Y:S01]  /*2760*/  LDCU UR10, c[0x0][0x3a0] ;  /* 0x00007400ff0a77ac */ /* 0x000f620008000800 */
[----:B------:R-:W-:Y:S02]  /*2770*/  UMOV UR4, 0x400 ;  /* 0x0000040000047882 */ /* 0x000fe40000000000 */
[----:B----4-:R-:W-:Y:S02]  /*2780*/  ULEA UR4, UR9, UR4, 0x18 ;  /* 0x0000000409047291 */ /* 0x010fe4000f8ec0ff */
[----:B-----5:R-:W-:Y:S01]  /*2790*/  UIMAD UR9, UR11, UR10, URZ ;  /* 0x0000000a0b0972a4 */ /* 0x020fe2000f8e02ff */
[----:B------:R-:W-:Y:S11]  /*27a0*/  BRA.U UP0, `(.L_x_45) ;  /* 0x0000000900c47547 */ /* 0x000ff6000b800000 */
[----:B0123--:R-:W0:Y:S02]  /*27b0*/  LDS.128 R8, [UR4+0x30] ;  /* 0x00003004ff087984 */ /* 0x00fe240008000c00 */
        /* <DEDUP_REMOVED lines=11> */
.L_x_46:
[----:B------:R-:W0:Y:S02]  /*2870*/  MUFU.RCP R15, R16 ;  /* 0x00000010000f7308 */ /* 0x000e240000001000 */
[----:B0-----:R-:W-:-:S04]  /*2880*/  FFMA R12, R16, R15, -1 ;  /* 0xbf800000100c7423 */ /* 0x001fc8000000000f */
[----:B------:R-:W-:-:S04]  /*2890*/  FADD.FTZ R12, -R12, -RZ ;  /* 0x800000ff0c0c7221 */ /* 0x000fc80000010100 */
[----:B------:R-:W-:-:S07]  /*28a0*/  FFMA R15, R15, R12, R15 ;  /* 0x0000000c0f0f7223 */ /* 0x000fce000000000f */
.L_x_47:
[----:B------:R-:W-:Y:S01]  /*28b0*/  UISETP.LT.U32.AND UP0, UPT, UR5, 0x1, UPT ;  /* 0x000000010500788c */ /* 0x000fe2000bf01070 */
[----:B------:R-:W-:Y:S01]  /*28c0*/  FADD R12, R15, R15 ;  /* 0x0000000f0f0c7221 */ /* 0x000fe20000000000 */
[----:B------:R-:W-:Y:S02]  /*28d0*/  MOV R13, RZ ;  /* 0x000000ff000d7202 */ /* 0x000fe40000000f00 */
[----:B------:R-:W-:Y:S02]  /*28e0*/  USEL UR10, UR5, 0x1, !UP0 ;  /* 0x00000001050a7887 */ /* 0x000fe4000c000000 */
[----:B------:R-:W-:-:S09]  /*28f0*/  UISETP.GE.U32.AND UP0, UPT, UR5, 0x2, UPT ;  /* 0x000000020500788c */ /* 0x000fd2000bf06070 */
[----:B------:R-:W-:Y:S05]  /*2900*/  BRA.U !UP0, `(.L_x_48) ;  /* 0x0000000508a47547 */ /* 0x000fea000b800000 */
[----:B------:R-:W0:Y:S01]  /*2910*/  S2UR UR5, SR_CgaCtaId ;  /* 0x00000000000579c3 */ /* 0x000e220000008800 */
[C---:B------:R-:W-:Y:S01]  /*2920*/  IADD3 R13, PT, PT, R22.reuse, UR6, RZ ;  /* 0x00000006160d7c10 */ /* 0x040fe2000fffe0ff */
[----:B------:R-:W-:Y:S01]  /*2930*/  UMOV UR4, 0x400 ;  /* 0x0000040000047882 */ /* 0x000fe20000000000 */
[----:B------:R-:W-:Y:S01]  /*2940*/  MOV R14, UR11 ;  /* 0x0000000b000e7c02 */ /* 0x000fe20008000f00 */
[----:B------:R-:W-:Y:S01]  /*2950*/  ULOP3.LUT UR26, UR10, 0xfffffffe, URZ, 0xc0, !UPT ;  /* 0xfffffffe0a1a7892 */ /* 0x000fe2000f8ec0ff */
[----:B------:R-:W-:Y:S01]  /*2960*/  SHF.L.U32 R15, R22, 0x2, RZ ;  /* 0x00000002160f7819 */ /* 0x000fe200000006ff */
[----:B------:R-:W-:Y:S01]  /*2970*/  UIADD3 UR4, UPT, UPT, UR4, 0x40, URZ ;  /* 0x0000004004047890 */ /* 0x000fe2000fffe0ff */
[----:B------:R-:W-:Y:S01]  /*2980*/  SHF.L.U32 R17, R13, 0x2, RZ ;  /* 0x000000020d117819 */ /* 0x000fe200000006ff */
[----:B------:R-:W-:Y:S01]  /*2990*/  UIADD3 UR27, UPT, UPT, -UR26, URZ, URZ ;  /* 0x000000ff1a1b7290 */ /* 0x000fe2000fffe1ff */
[----:B------:R-:W-:Y:S01]  /*29a0*/  MOV R16, R22 ;  /* 0x0000001600107202 */ /* 0x000fe20000000f00 */
[C-C-:B------:R-:W-:Y:S01]  /*29b0*/  IMAD R18, R14.reuse, 0x14, R15.reuse ;  /* 0x000000140e127824 */ /* 0x140fe200078e020f */
[C---:B------:R-:W-:Y:S01]  /*29c0*/  LEA R20, R14.reuse, R15, 0x4 ;  /* 0x0000000f0e147211 */ /* 0x040fe200078e20ff */
[----:B------:R-:W-:-:S02]  /*29d0*/  IMAD R19, R14, 0x1c, R15 ;  /* 0x0000001c0e137824 */ /* 0x000fc400078e020f */
[C-C-:B------:R-:W-:Y:S02]  /*29e0*/  IMAD R21, R14.reuse, 0x18, R15.reuse ;  /* 0x000000180e157824 */ /* 0x140fe400078e020f */
[C---:B------:R-:W-:Y:S02]  /*29f0*/  IMAD R24, R14.reuse, 0x4, R15 ;  /* 0x000000040e187824 */ /* 0x040fe400078e020f */
[C-C-:B------:R-:W-:Y:S02]  /*2a00*/  IMAD R25, R14.reuse, 0x14, R17.reuse ;  /* 0x000000140e197824 */ /* 0x140fe400078e0211 */
[----:B------:R-:W-:Y:S01]  /*2a10*/  IMAD R26, R14, 0x18, R17 ;  /* 0x000000180e1a7824 */ /* 0x000fe200078e0211 */
[----:B0-----:R-:W-:-:S12]  /*2a20*/  ULEA UR4, UR5, UR4, 0x18 ;  /* 0x0000000405047291 */ /* 0x001fd8000f8ec0ff */
.L_x_53:
[----:B------:R-:W-:Y:S01]  /*2a30*/  ISETP.GE.U32.AND P0, PT, R16, UR11, PT ;  /* 0x0000000b10007c0c */ /* 0x000fe2000bf06070 */
[----:B------:R-:W-:Y:S01]  /*2a40*/  BSSY.RECONVERGENT B0, `(.L_x_49) ;  /* 0x0000025000007945 */ /* 0x000fe20003800200 */
[----:B------:R-:W-:-:S11]  /*2a50*/  ISETP.GE.U32.AND P1, PT, R13, UR11, PT ;  /* 0x0000000b0d007c0c */ /* 0x000fd6000bf26070 */
[----:B01----:R-:W-:Y:S05]  /*2a60*/  @P0 BRA `(.L_x_50) ;  /* 0x0000000000880947 */ /* 0x003fea0003800000 */
[----:B------:R-:W-:Y:S01]  /*2a70*/  MOV R30, UR14 ;  /* 0x0000000e001e7c02 */ /* 0x000fe20008000f00 */
[----:B------:R-:W0:Y:S03]  /*2a80*/  LDS R28, [R24+UR4] ;  /* 0x00000004181c7984 */ /* 0x000e260008000800 */
[----:B------:R-:W-:Y:S01]  /*2a90*/  IADD3 R27, PT, PT, R30, UR4, R15 ;  /* 0x000000041e1b7c10 */ /* 0x000fe2000fffe00f */
[----:B------:R-:W1:Y:S04]  /*2aa0*/  LDS R29, [R15+UR4] ;  /* 0x000000040f1d7984 */ /* 0x000e680008000800 */
[----:B------:R-:W2:Y:S01]  /*2ab0*/  LDS R30, [R27] ;  /* 0x000000001b1e7984 */ /* 0x000ea20000000800 */
[----:B0-----:R-:W-:-:S04]  /*2ac0*/  FMUL R31, R28, R11 ;  /* 0x0000000b1c1f7220 */ /* 0x001fc80000400000 */
[----:B-1----:R-:W-:-:S04]  /*2ad0*/  FFMA R29, R8, R29, R31 ;  /* 0x0000001d081d7223 */ /* 0x002fc8000000001f */
[----:B--2---:R-:W-:-:S04]  /*2ae0*/  FFMA R29, R30, -R10, R29 ;  /* 0x8000000a1e1d7223 */ /* 0x004fc8000000001d */
[----:B------:R-:W-:-:S05]  /*2af0*/  FMUL R29, R12, R29 ;  /* 0x0000001d0c1d7220 */ /* 0x000fca0000400000 */
[----:B------:R-:W-:Y:S04]  /*2b00*/  STS [R20+UR4], R29 ;  /* 0x0000001d14007988 */ /* 0x000fe80008000804 */
[----:B------:R-:W0:Y:S04]  /*2b10*/  LDS R31, [R24+UR4] ;  /* 0x00000004181f7984 */ /* 0x000e280008000800 */
[----:B------:R-:W1:Y:S04]  /*2b20*/  LDS R28, [R15+UR4] ;  /* 0x000000040f1c7984 */ /* 0x000e680008000800 */
[----:B------:R-:W2:Y:S01]  /*2b30*/  LDS R33, [R27] ;  /* 0x000000001b217984 */ /* 0x000ea20000000800 */
[----:B0-----:R-:W-:-:S04]  /*2b40*/  FMUL R31, R31, R10 ;  /* 0x0000000a1f1f7220 */ /* 0x001fc80000400000 */
[----:B-1----:R-:W-:-:S04]  /*2b50*/  FFMA R28, R28, R9, R31 ;  /* 0x000000091c1c7223 */ /* 0x002fc8000000001f */
[----:B--2---:R-:W-:-:S04]  /*2b60*/  FFMA R33, R33, R11, R28 ;  /* 0x0000000b21217223 */ /* 0x004fc8000000001c */
[----:B------:R-:W-:-:S05]  /*2b70*/  FMUL R33, R12, R33 ;  /* 0x000000210c217220 */ /* 0x000fca0000400000 */
[----:B------:R-:W-:Y:S04]  /*2b80*/  STS [R18+UR4], R33 ;  /* 0x0000002112007988 */ /* 0x000fe80008000804 */
[----:B------:R-:W0:Y:S04]  /*2b90*/  LDS R28, [R24+UR4] ;  /* 0x00000004181c7984 */ /* 0x000e280008000800 */
[----:B------:R-:W1:Y:S04]  /*2ba0*/  LDS R31, [R15+UR4] ;  /* 0x000000040f1f7984 */ /* 0x000e680008000800 */
[----:B------:R-:W2:Y:S01]  /*2bb0*/  LDS R29, [R27] ;  /* 0x000000001b1d7984 */ /* 0x000ea20000000800 */
[----:B0-----:R-:W-:-:S04]  /*2bc0*/  FMUL R28, R28, R9 ;  /* 0x000000091c1c7220 */ /* 0x001fc80000400000 */
[----:B-1----:R-:W-:-:S04]  /*2bd0*/  FFMA R31, R31, R10, -R28 ;  /* 0x0000000a1f1f7223 */ /* 0x002fc8000000081c */
        /* <DEDUP_REMOVED lines=10> */
[----:B------:R0:W-:Y:S02]  /*2c80*/  STS [R19+UR4], R30 ;  /* 0x0000001e13007988 */ /* 0x0001e40008000804 */
.L_x_50:
[----:B------:R-:W-:Y:S05]  /*2c90*/  BSYNC.RECONVERGENT B0 ;  /* 0x0000000000007941 */ /* 0x000fea0003800200 */
.L_x_49:
[----:B------:R-:W-:Y:S04]  /*2ca0*/  BSSY.RECONVERGENT B0, `(.L_x_51) ;  /* 0x0000027000007945 */ /* 0x000fe80003800200 */
[----:B------:R-:W-:Y:S05]  /*2cb0*/  @P1 BRA `(.L_x_52) ;  /* 0x0000000000941947 */ /* 0x000fea0003800000 */
[----:B------:R-:W-:Y:S01]  /*2cc0*/  LEA R27, R14, R17, 0x2 ;  /* 0x000000110e1b7211 */ /* 0x000fe200078e10ff */
[----:B------:R-:W-:Y:S01]  /*2cd0*/  LDS R29, [R17+UR4] ;  /* 0x00000004111d7984 */ /* 0x000fe20008000800 */
[----:B------:R-:W-:-:S03]  /*2ce0*/  MOV R28, UR14 ;  /* 0x0000000e001c7c02 */ /* 0x000fc60008000f00 */
[----:B0-----:R-:W0:Y:S01]  /*2cf0*/  LDS R30, [R27+UR4] ;  /* 0x000000041b1e7984 */ /* 0x001e220008000800 */
[----:B------:R-:W-:-:S05]  /*2d00*/  IADD3 R28, PT, PT, R28, UR4, R17 ;  /* 0x000000041c1c7c10 */ /* 0x000fca000fffe011 */
[----:B------:R-:W1:Y:S01]  /*2d10*/  LDS R32, [R28] ;  /* 0x000000001c207984 */ /* 0x000e620000000800 */
[----:B0-----:R-:W-:Y:S01]  /*2d20*/  FMUL R31, R30, R11 ;  /* 0x0000000b1e1f7220 */ /* 0x001fe20000400000 */
[----:B------:R-:W-:-:S03]  /*2d30*/  LEA R30, R14, R17, 0x4 ;  /* 0x000000110e1e7211 */ /* 0x000fc600078e20ff */
[----:B------:R-:W-:-:S04]  /*2d40*/  FFMA R29, R8, R29, R31 ;  /* 0x0000001d081d7223 */ /* 0x000fc8000000001f */
[----:B-1----:R-:W-:-:S04]  /*2d50*/  FFMA R29, R32, -R10, R29 ;  /* 0x8000000a201d7223 */ /* 0x002fc8000000001d */
        /* <DEDUP_REMOVED lines=23> */
[----:B--2---:R-:W-:Y:S01]  /*2ed0*/  FFMA R35, R35, R9, R30 ;  /* 0x0000000923237223 */ /* 0x004fe2000000001e */
[----:B------:R-:W-:-:S03]  /*2ee0*/  IMAD R30, R14, 0x1c, R17 ;  /* 0x0000001c0e1e7824 */ /* 0x000fc600078e0211 */
[----:B------:R-:W-:-:S05]  /*2ef0*/  FMUL R35, R12, R35 ;  /* 0x000000230c237220 */ /* 0x000fca0000400000 */
[----:B------:R1:W-:Y:S02]  /*2f00*/  STS [R30+UR4], R35 ;  /* 0x000000231e007988 */ /* 0x0003e40008000804 */
.L_x_52:
[----:B------:R-:W-:Y:S05]  /*2f10*/  BSYNC.RECONVERGENT B0 ;  /* 0x0000000000007941 */ /* 0x000fea0003800200 */
.L_x_51:
[----:B------:R-:W-:Y:S01]  /*2f20*/  UIADD3 UR27, UPT, UPT, UR27, 0x2, URZ ;  /* 0x000000021b1b7890 */ /* 0x000fe2000fffe0ff */
[----:B------:R-:W-:Y:S01]  /*2f30*/  MOV R27, UR6 ;  /* 0x00000006001b7c02 */ /* 0x000fe20008000f00 */
[----:B------:R-:W-:Y:S02]  /*2f40*/  ULEA UR4, UR6, UR4, 0x3 ;  /* 0x0000000406047291 */ /* 0x000fe4000f8e18ff */
[----:B------:R-:W-:Y:S01]  /*2f50*/  UISETP.NE.AND UP0, UPT, UR27, URZ, UPT ;  /* 0x000000ff1b00728c */ /* 0x000fe2000bf05270 */
[C---:B------:R-:W-:Y:S02]  /*2f60*/  LEA R13, R27.reuse, R13, 0x1 ;  /* 0x0000000d1b0d7211 */ /* 0x040fe400078e08ff */
[----:B------:R-:W-:-:S06]  /*2f70*/  LEA R16, R27, R16, 0x1 ;  /* 0x000000101b107211 */ /* 0x000fcc00078e08ff */
[----:B------:R-:W-:Y:S05]  /*2f80*/  BRA.U UP0, `(.L_x_53) ;  /* 0xfffffff900a87547 */ /* 0x000fea000b83ffff */
[----:B------:R-:W-:-:S07]  /*2f90*/  MOV R13, UR26 ;  /* 0x0000001a000d7c02 */ /* 0x000fce0008000f00 */
.L_x_48:
[----:B------:R-:W-:-:S04]  /*2fa0*/  ULOP3.LUT UR4, UR10, 0x1, URZ, 0xc0, !UPT ;  /* 0x000000010a047892 */ /* 0x000fc8000f8ec0ff */
[----:B------:R-:W-:-:S09]  /*2fb0*/  UISETP.NE.U32.AND UP0, UPT, UR4, 0x1, UPT ;  /* 0x000000010400788c */ /* 0x000fd2000bf05070 */
[----:B------:R-:W-:Y:S05]  /*2fc0*/  BRA.U UP0, `(.L_x_45) ;  /* 0x0000000100bc7547 */ /* 0x000fea000b800000 */
[----:B------:R-:W-:Y:S01]  /*2fd0*/  IMAD R13, R13, UR6, R22 ;  /* 0x000000060d0d7c24 */ /* 0x000fe2000f8e0216 */
[----:B------:R-:W-:Y:S04]  /*2fe0*/  BSSY.RECONVERGENT B0, `(.L_x_45) ;  /* 0x000002d000007945 */ /* 0x000fe80003800200 */
[----:B------:R-:W-:-:S13]  /*2ff0*/  ISETP.GE.U32.AND P0, PT, R13, UR11, PT ;  /* 0x0000000b0d007c0c */ /* 0x000fda000bf06070 */
[----:B------:R-:W-:Y:S05]  /*3000*/  @P0 BRA `(.L_x_54) ;  /* 0x0000000000a80947 */ /* 0x000fea0003800000 */
[----:B------:R-:W2:Y:S01]  /*3010*/  S2UR UR5, SR_CgaCtaId ;  /* 0x00000000000579c3 */ /* 0x000ea20000008800 */
[----:B------:R-:W-:Y:S01]  /*3020*/  UMOV UR4, 0x400 ;  /* 0x0000040000047882 */ /* 0x000fe20000000000 */
[----:B------:R-:W-:Y:S01]  /*3030*/  LEA R14, R13, UR15, 0x2 ;  /* 0x0000000f0d0e7c11 */ /* 0x000fe2000f8e10ff */
[----:B------:R-:W-:Y:S01]  /*3040*/  UIADD3 UR4, UPT, UPT, UR4, 0x40, URZ ;  /* 0x0000004004047890 */ /* 0x000fe2000fffe0ff */
[----:B------:R-:W-:-:S03]  /*3050*/  MOV R20, UR11 ;  /* 0x0000000b00147c02 */ /* 0x000fc60008000f00 */
[----:B------:R-:W3:Y:S01]  /*3060*/  LDS R16, [R14] ;  /* 0x000000000e107984 */ /* 0x000ee20000000800 */
[----:B--2---:R-:W-:-:S06]  /*3070*/  ULEA UR4, UR5, UR4, 0x18 ;  /* 0x0000000405047291 */ /* 0x004fcc000f8ec0ff */
[----:B------:R-:W-:-:S05]  /*3080*/  LEA R13, R13, UR4, 0x2 ;  /* 0x000000040d0d7c11 */ /* 0x000fca000f8e10ff */
[----:B------:R-:W2:Y:S04]  /*3090*/  LDS R15, [R13] ;  /* 0x000000000d0f7984 */ /* 0x000ea80000000800 */
[----:B------:R-:W4:Y:S01]  /*30a0*/  LDS R18, [R13+UR14] ;  /* 0x0000000e0d127984 */ /* 0x000f220008000800 */
[----:B---3--:R-:W-:-:S04]  /*30b0*/  FMUL R17, R16, R11 ;  /* 0x0000000b10117220 */ /* 0x008fc80000400000 */
[----:B--2---:R-:W-:-:S04]  /*30c0*/  FFMA R15, R8, R15, R17 ;  /* 0x0000000f080f7223 */ /* 0x004fc80000000011 */
[----:B----4-:R-:W-:Y:S01]  /*30d0*/  FFMA R17, R18, -R10, R15 ;  /* 0x8000000a12117223 */ /* 0x010fe2000000000f */
[----:B------:R-:W-:-:S03]  /*30e0*/  IADD3 R15, PT, PT, R13, UR14, RZ ;  /* 0x0000000e0d0f7c10 */ /* 0x000fc6000fffe0ff */
[----:B------:R-:W-:-:S05]  /*30f0*/  FMUL R16, R12, R17 ;  /* 0x000000110c107220 */ /* 0x000fca0000400000 */
[----:B------:R-:W-:Y:S04]  /*3100*/  STS [R15+UR14], R16 ;  /* 0x000000100f007988 */ /* 0x000fe8000800080e */
[----:B------:R-:W2:Y:S04]  /*3110*/  LDS R17, [R14] ;  /* 0x000000000e117984 */ /* 0x000ea80000000800 */
[----:B------:R-:W3:Y:S04]  /*3120*/  LDS R18, [R13] ;  /* 0x000000000d127984 */ /* 0x000ee80000000800 */
[----:B0-----:R-:W0:Y:S01]  /*3130*/  LDS R19, [R13+UR14] ;  /* 0x0000000e0d137984 */ /* 0x001e220008000800 */
[----:B--2---:R-:W-:-:S04]  /*3140*/  FMUL R17, R17, R10 ;  /* 0x0000000a11117220 */ /* 0x004fc80000400000 */
[----:B---3--:R-:W-:-:S04]  /*3150*/  FFMA R18, R18, R9, R17 ;  /* 0x0000000912127223 */ /* 0x008fc80000000011 */
[----:B0-----:R-:W-:Y:S01]  /*3160*/  FFMA R19, R19, R11, R18 ;  /* 0x0000000b13137223 */ /* 0x001fe20000000012 */
[----:B------:R-:W-:Y:S01]  /*3170*/  IMAD R18, R20, 0xc, R15 ;  /* 0x0000000c14127824 */ /* 0x000fe200078e020f */
[----:B------:R-:W-:Y:S02]  /*3180*/  IADD3 R15, PT, PT, R15, UR14, RZ ;  /* 0x0000000e0f0f7c10 */ /* 0x000fe4000fffe0ff */
[----:B------:R-:W-:-:S05]  /*3190*/  FMUL R19, R12, R19 ;  /* 0x000000130c137220 */ /* 0x000fca0000400000 */
[----:B------:R-:W-:Y:S04]  /*31a0*/  STS [R18], R19 ;  /* 0x0000001312007388 */ /* 0x000fe80000000800 */
[----:B------:R-:W0:Y:S04]  /*31b0*/  LDS R16, [R14] ;  /* 0x000000000e107984 */ /* 0x000e280000000800 */
[----:B------:R-:W2:Y:S04]  /*31c0*/  LDS R17, [R13] ;  /* 0x000000000d117984 */ /* 0x000ea80000000800 */
[----:B------:R-:W3:Y:S01]  /*31d0*/  LDS R20, [R13+UR14] ;  /* 0x0000000e0d147984 */ /* 0x000ee20008000800 */
[----:B0-----:R-:W-:-:S04]  /*31e0*/  FMUL R16, R16, R9 ;  /* 0x0000000910107220 */ /* 0x001fc80000400000 */
[----:B--2---:R-:W-:-:S04]  /*31f0*/  FFMA R17, R17, R10, -R16 ;  /* 0x0000000a11117223 */ /* 0x004fc80000000810 */
[----:B---3--:R-:W-:-:S04]  /*3200*/  FFMA R17, R8, R20, R17 ;  /* 0x0000001408117223 */ /* 0x008fc80000000011 */
[----:B------:R-:W-:-:S05]  /*3210*/  FMUL R10, R12, R17 ;  /* 0x000000110c0a7220 */ /* 0x000fca0000400000 */
[----:B------:R-:W-:Y:S04]  /*3220*/  STS [R15+UR14], R10 ;  /* 0x0000000a0f007988 */ /* 0x000fe8000800080e */
[----:B------:R-:W0:Y:S04]  /*3230*/  LDS R16, [R13] ;  /* 0x000000000d107984 */ /* 0x000e280000000800 */
[----:B------:R-:W2:Y:S04]  /*3240*/  LDS R17, [R14] ;  /* 0x000000000e117984 */ /* 0x000ea80000000800 */
[----:B------:R-:W3:Y:S01]  /*3250*/  LDS R19, [R13+UR14] ;  /* 0x0000000e0d137984 */ /* 0x000ee20008000800 */
[----:B0-----:R-:W-:-:S04]  /*3260*/  FMUL R11, R16, R11 ;  /* 0x0000000b100b7220 */ /* 0x001fc80000400000 */
[----:B--2---:R-:W-:-:S04]  /*3270*/  FFMA R8, R8, R17, -R11 ;  /* 0x0000001108087223 */ /* 0x004fc8000000080b */
[----:B---3--:R-:W-:-:S04]  /*3280*/  FFMA R19, R19, R9, R8 ;  /* 0x0000000913137223 */ /* 0x008fc80000000008 */
[----:B------:R-:W-:-:S05]  /*3290*/  FMUL R19, R12, R19 ;  /* 0x000000130c137220 */ /* 0x000fca0000400000 */
[----:B------:R2:W-:Y:S02]  /*32a0*/  STS [R18+UR14], R19 ;  /* 0x0000001312007988 */ /* 0x0005e4000800080e */
.L_x_54:
[----:B------:R-:W-:Y:S05]  /*32b0*/  BSYNC.RECONVERGENT B0 ;  /* 0x0000000000007941 */ /* 0x000fea0003800200 */
.L_x_45:
[----:B------:R-:W-:Y:S01]  /*32c0*/  BAR.SYNC.DEFER_BLOCKING 0x0 ;  /* 0x0000000000007b1d */ /* 0x000fe20000010000 */
[----:B------:R-:W-:Y:S01]  /*32d0*/  UISETP.NE.AND UP0, UPT, UR9, URZ, UPT ;  /* 0x000000ff0900728c */ /* 0x000fe2000bf05270 */
[C---:B0-----:R-:W-:Y:S02]  /*32e0*/  LEA R11, R22.reuse, UR8, 0x2 ;  /* 0x00000008160b7c11 */ /* 0x041fe4000f8e10ff */
[----:B-123--:R-:W-:-:S06]  /*32f0*/  LEA R10, R22, UR24, 0x2 ;  /* 0x00000018160a7c11 */ /* 0x00efcc000f8e10ff */
[----:B------:R-:W-:Y:S05]  /*3300*/  BRA.U !UP0, `(.L_x_55) ;  /* 0x0000000d08287547 */ /* 0x000fea000b800000 */
[----:B------:R-:W-:Y:S01]  /*3310*/  ULOP3.LUT UR26, UR11, 0xffffff, URZ, 0xc0, !UPT ;  /* 0x00ffffff0b1a7892 */ /* 0x000fe2000f8ec0ff */
[----:B------:R-:W-:-:S11]  /*3320*/  UMOV UR4, URZ ;  /* 0x000000ff00047c82 */ /* 0x000fd60008000000 */
.L_x_64:
[----:B------:R-:W-:Y:S01]  /*3330*/  IADD3 R14, PT, PT, R22, UR4, RZ ;  /* 0x00000004160e7c10 */ /* 0x000fe2000fffe0ff */
[----:B------:R-:W-:Y:S03]  /*3340*/  BSSY.RECONVERGENT B0, `(.L_x_56) ;  /* 0x00000c3000007945 */ /* 0x000fe60003800200 */
[----:B------:R-:W-:-:S13]  /*3350*/  ISETP.GE.U32.AND P0, PT, R14, UR9, PT ;  /* 0x000000090e007c0c */ /* 0x000fda000bf06070 */
[----:B0-----:R-:W-:Y:S05]  /*3360*/  @P0 BRA `(.L_x_57) ;  /* 0x0000000c00000947 */ /* 0x001fea0003800000 */
[----:B------:R-:W0:Y:S01]  /*3370*/  I2F.U32.RP R12, UR11 ;  /* 0x0000000b000c7d06 */ /* 0x000e220008209000 */
[----:B------:R-:W-:Y:S01]  /*3380*/  IADD3 R13, PT, PT, RZ, -UR11, RZ ;  /* 0x8000000bff0d7c10 */ /* 0x000fe2000fffe0ff */
[----:B------:R-:W1:Y:S01]  /*3390*/  S2UR UR10, SR_CgaCtaId ;  /* 0x00000000000a79c3 */ /* 0x000e620000008800 */
[----:B------:R-:W-:Y:S01]  /*33a0*/  ISETP.NE.U32.AND P2, PT, RZ, UR11, PT ;  /* 0x0000000bff007c0c */ /* 0x000fe2000bf45070 */
[----:B------:R-:W-:Y:S01]  /*33b0*/  UMOV UR5, 0x400 ;  /* 0x0000040000057882 */ /* 0x000fe20000000000 */
[----:B------:R-:W-:Y:S01]  /*33c0*/  BSSY.RECONVERGENT B1, `(.L_x_58) ;  /* 0x000003a000017945 */ /* 0x000fe20003800200 */
[----:B------:R-:W-:Y:S02]  /*33d0*/  UIADD3 UR5, UPT, UPT, UR5, 0x40, URZ ;  /* 0x0000004005057890 */ /* 0x000fe4000fffe0ff */
[----:B0-----:R-:W0:Y:S02]  /*33e0*/  MUFU.RCP R12, R12 ;  /* 0x0000000c000c7308 */ /* 0x001e240000001000 */
[----:B-1----:R-:W-:Y:S01]  /*33f0*/  ULEA UR5, UR10, UR5, 0x18 ;  /* 0x000000050a057291 */ /* 0x002fe2000f8ec0ff */
[----:B0-----:R-:W-:-:S05]  /*3400*/  IADD3 R8, PT, PT, R12, 0xffffffe, RZ ;  /* 0x0ffffffe0c087810 */ /* 0x001fca0007ffe0ff */
[----:B------:R0:W1:Y:S02]  /*3410*/  F2I.FTZ.U32.TRUNC.NTZ R9, R8 ;  /* 0x0000000800097305 */ /* 0x000064000021f000 */
[----:B0-----:R-:W-:Y:S02]  /*3420*/  HFMA2 R8, -RZ, RZ, 0, 0 ;  /* 0x00000000ff087431 */ /* 0x001fe400000001ff */
[----:B-1----:R-:W-:-:S04]  /*3430*/  IMAD R13, R13, R9, RZ ;  /* 0x000000090d0d7224 */ /* 0x002fc800078e02ff */
[----:B------:R-:W-:-:S06]  /*3440*/  IMAD.HI.U32 R9, R9, R13, R8 ;  /* 0x0000000d09097227 */ /* 0x000fcc00078e0008 */
[----:B------:R-:W-:-:S05]  /*3450*/  IMAD.HI.U32 R9, R9, R14, RZ ;  /* 0x0000000e09097227 */ /* 0x000fca00078e00ff */
[----:B------:R-:W-:-:S05]  /*3460*/  IADD3 R13, PT, PT, -R9, RZ, RZ ;  /* 0x000000ff090d7210 */ /* 0x000fca0007ffe1ff */
[----:B------:R-:W-:-:S05]  /*3470*/  IMAD R13, R13, UR11, R14 ;  /* 0x0000000b0d0d7c24 */ /* 0x000fca000f8e020e */
[----:B------:R-:W-:-:S13]  /*3480*/  ISETP.GE.U32.AND P0, PT, R13, UR11, PT ;  /* 0x0000000b0d007c0c */ /* 0x000fda000bf06070 */
[----:B------:R-:W-:Y:S02]  /*3490*/  @P0 IADD3 R13, PT, PT, R13, -UR11, RZ ;  /* 0x8000000b0d0d0c10 */ /* 0x000fe4000fffe0ff */
[----:B------:R-:W-:Y:S02]  /*34a0*/  @P0 IADD3 R9, PT, PT, R9, 0x1, RZ ;  /* 0x0000000109090810 */ /* 0x000fe40007ffe0ff */
[----:B------:R-:W-:-:S13]  /*34b0*/  ISETP.GE.U32.AND P1, PT, R13, UR11, PT ;  /* 0x0000000b0d007c0c */ /* 0x000fda000bf26070 */
[----:B------:R-:W-:Y:S02]  /*34c0*/  @P1 IADD3 R9, PT, PT, R9, 0x1, RZ ;  /* 0x0000000109091810 */ /* 0x000fe40007ffe0ff */
[----:B------:R-:W-:-:S04]  /*34d0*/  @!P2 LOP3.LUT R9, RZ, UR11, RZ, 0x33, !PT ;  /* 0x0000000bff09ac12 */ /* 0x000fc8000f8e33ff */
[C---:B------:R-:W-:Y:S02]  /*34e0*/  LOP3.LUT R8, R9.reuse, 0xffffff, RZ, 0xc0, !PT ;  /* 0x00ffffff09087812 */ /* 0x040fe400078ec0ff */
[C---:B------:R-:W-:Y:S02]  /*34f0*/  LEA R19, R9.reuse, UR16, 0x2 ;  /* 0x0000001009137c11 */ /* 0x040fe4000f8e10ff */
[----:B------:R-:W-:Y:S02]  /*3500*/  IADD3 R8, PT, PT, -R8, RZ, RZ ;  /* 0x000000ff08087210 */ /* 0x000fe40007ffe1ff */
[C---:B------:R-:W-:Y:S01]  /*3510*/  LEA R18, R9.reuse, UR7, 0x2 ;  /* 0x0000000709127c11 */ /* 0x040fe2000f8e10ff */
[----:B------:R-:W-:Y:S01]  /*3520*/  LDS R24, [R19] ;  /* 0x0000000013187984 */ /* 0x000fe20000000800 */
[C---:B------:R-:W-:Y:S01]  /*3530*/  LEA R13, R9.reuse, UR18, 0x2 ;  /* 0x00000012090d7c11 */ /* 0x040fe2000f8e10ff */
[----:B------:R-:W-:Y:S01]  /*3540*/  IMAD R14, R8, UR26, R14 ;  /* 0x0000001a080e7c24 */ /* 0x000fe2000f8e020e */
[----:B------:R-:W-:Y:S01]  /*3550*/  LEA R12, R9, UR17, 0x2 ;  /* 0x00000011090c7c11 */ /* 0x000fe2000f8e10ff */
[----:B------:R-:W-:Y:S03]  /*3560*/  LDS R17, [R18] ;  /* 0x0000000012117984 */ /* 0x000fe60000000800 */
[C---:B------:R-:W-:Y:S01]  /*3570*/  LEA R15, R14.reuse, UR15, 0x2 ;  /* 0x0000000f0e0f7c11 */ /* 0x040fe2000f8e10ff */
[----:B------:R-:W-:Y:S01]  /*3580*/  LDS R16, [R13] ;  /* 0x000000000d107984 */ /* 0x000fe20000000800 */
[----:B------:R-:W-:-:S03]  /*3590*/  LEA R14, R14, UR5, 0x2 ;  /* 0x000000050e0e7c11 */ /* 0x000fc6000f8e10ff */
[----:B------:R-:W0:Y:S04]  /*35a0*/  LDS R27, [R15+UR14] ;  /* 0x0000000e0f1b7984 */ /* 0x000e280008000800 */
[----:B------:R-:W1:Y:S04]  /*35b0*/  LDS R8, [R14] ;  /* 0x000000000e087984 */ /* 0x000e680000000800 */
[----:B------:R-:W2:Y:S04]  /*35c0*/  LDS R9, [R15] ;  /* 0x000000000f097984 */ /* 0x000ea80000000800 */
[----:B------:R-:W-:Y:S04]  /*35d0*/  LDS R25, [R12] ;  /* 0x000000000c197984 */ /* 0x000fe80000000800 */
[----:B------:R-:W3:Y:S01]  /*35e0*/  LDS R20, [R14+UR14] ;  /* 0x0000000e0e147984 */ /* 0x000ee20008000800 */
[C---:B0-----:R-:W-:Y:S01]  /*35f0*/  FADD R21, R24.reuse, R27 ;  /* 0x0000001b18157221 */ /* 0x041fe20000000000 */
[----:B------:R-:W-:Y:S01]  /*3600*/  FMUL R27, R24, R27 ;  /* 0x0000001b181b7220 */ /* 0x000fe20000400000 */
[----:B-1----:R-:W-:-:S02]  /*3610*/  FADD R8, R8, -R17 ;  /* 0x8000001108087221 */ /* 0x002fc40000000000 */
[----:B------:R-:W0:Y:S01]  /*3620*/  MUFU.RCP R26, R21 ;  /* 0x00000015001a7308 */ /* 0x000e220000001000 */
[----:B------:R-:W-:Y:S01]  /*3630*/  IADD3 R17, PT, PT, R14, UR14, RZ ;  /* 0x0000000e0e117c10 */ /* 0x000fe2000fffe0ff */
[----:B--2---:R-:W-:Y:S01]  /*3640*/  FADD R9, R9, -R16 ;  /* 0x8000001009097221 */ /* 0x004fe20000000000 */
[----:B------:R-:W-:-:S04]  /*3650*/  FFMA R8, R8, R8, RZ ;  /* 0x0000000808087223 */ /* 0x000fc800000000ff */
[----:B------:R-:W-:Y:S01]  /*3660*/  FFMA R8, R9, R9, R8 ;  /* 0x0000000909087223 */ /* 0x000fe20000000008 */
[----:B---3--:R-:W-:-:S04]  /*3670*/  FADD R25, R20, -R25 ;  /* 0x8000001914197221 */ /* 0x008fc80000000000 */
[----:B------:R-:W-:Y:S01]  /*3680*/  FFMA R8, R25, R25, R8 ;  /* 0x0000001919087223 */ /* 0x000fe20000000008 */
[----:B0-----:R-:W-:-:S03]  /*3690*/  FFMA R9, -R21, R26, 1 ;  /* 0x3f80000015097423 */ /* 0x001fc6000000011a */
[----:B------:R-:W-:Y:S01]  /*36a0*/  FMUL R8, R8, R27 ;  /* 0x0000001b08087220 */ /* 0x000fe20000400000 */
[----:B------:R-:W-:-:S03]  /*36b0*/  FFMA R9, R26, R9, R26 ;  /* 0x000000091a097223 */ /* 0x000fc6000000001a */
[----:B------:R-:W0:Y:S01]  /*36c0*/  FCHK P0, R8, R21 ;  /* 0x0000001508007302 */ /* 0x000e220000000000 */
[----:B------:R-:W-:-:S04]  /*36d0*/  FFMA R16, R8, R9, RZ ;  /* 0x0000000908107223 */ /* 0x000fc800000000ff */
[----:B------:R-:W-:-:S04]  /*36e0*/  FFMA R20, -R21, R16, R8 ;  /* 0x0000001015147223 */ /* 0x000fc80000000108 */
[----:B------:R-:W-:Y:S01]  /*36f0*/  FFMA R9, R9, R20, R16 ;  /* 0x0000001409097223 */ /* 0x000fe20000000010 */
[----:B------:R-:W-:Y:S01]  /*3700*/  IADD3 R16, PT, PT, R15, UR14, RZ ;  /* 0x0000000e0f107c10 */ /* 0x000fe2000fffe0ff */
[----:B0-----:R-:W-:Y:S06]  /*3710*/  @!P0 BRA `(.L_x_59) ;  /* 0x0000000000108947 */ /* 0x001fec0003800000 */
[----:B------:R-:W-:Y:S02]  /*3720*/  MOV R9, R21 ;  /* 0x0000001500097202 */ /* 0x000fe40000000f00 */
[----:B------:R-:W-:-:S07]  /*3730*/  MOV R24, 0x3750 ;  /* 0x0000375000187802 */ /* 0x000fce0000000f00 */
[----:B------:R-:W-:Y:S05]  /*3740*/  CALL.REL.NOINC `($__internal_1_$__cuda_sm3x_div_rn_noftz_f32_slowpath) ;  /* 0x0000001400407944 */ /* 0x000fea0003c00000 */
[----:B------:R-:W-:-:S07]  /*3750*/  MOV R9, R25 ;  /* 0x0000001900097202 */ /* 0x000fce0000000f00 */
.L_x_59:
[----:B------:R-:W-:Y:S05]  /*3760*/  BSYNC.RECONVERGENT B1 ;  /* 0x0000000000017941 */ /* 0x000fea0003800200 */
.L_x_58:
[----:B------:R-:W-:Y:S01]  /*3770*/  FMUL R9, R9, -1.4426950216293334961 ;  /* 0xbfb8aa3b09097820 */ /* 0x000fe20000400000 */
[----:B------:R-:W0:Y:S01]  /*3780*/  MUFU.RCP R8, R21 ;  /* 0x0000001500087308 */ /* 0x000e220000001000 */
[----:B------:R-:W-:Y:S01]  /*3790*/  UMOV UR5, 0x40490fdb ;  /* 0x40490fdb00057882 */ /* 0x000fe20000000000 */
[----:B------:R-:W-:Y:S01]  /*37a0*/  BSSY.RECONVERGENT B1, `(.L_x_60) ;  /* 0x0000012000017945 */ /* 0x000fe20003800200 */
[----:B------:R-:W-:Y:S02]  /*37b0*/  MOV R26, UR5 ;  /* 0x00000005001a7c02 */ /* 0x000fe40008000f00 */
[----:B------:R-:W-:-:S03]  /*37c0*/  FSETP.GEU.AND P1, PT, R9, -126, PT ;  /* 0xc2fc00000900780b */ /* 0x000fc60003f2e000 */
[----:B------:R-:W-:Y:S01]  /*37d0*/  FCHK P0, R26, R21 ;  /* 0x000000151a007302 */ /* 0x000fe20000000000 */
[----:B0-----:R-:W-:-:S09]  /*37e0*/  FFMA R25, -R21, R8, 1 ;  /* 0x3f80000015197423 */ /* 0x001fd20000000108 */
[----:B------:R-:W-:Y:S01]  /*37f0*/  @!P1 FMUL R9, R9, 0.5 ;  /* 0x3f00000009099820 */ /* 0x000fe20000400000 */
[----:B------:R-:W-:-:S03]  /*3800*/  FFMA R8, R8, R25, R8 ;  /* 0x0000001908087223 */ /* 0x000fc60000000008 */
[----:B------:R-:W0:Y:S01]  /*3810*/  MUFU.EX2 R20, R9 ;  /* 0x0000000900147308 */ /* 0x000e220000000800 */
[----:B------:R-:W-:-:S04]  /*3820*/  FFMA R24, R8, 3.1415927410125732422, RZ ;  /* 0x40490fdb08187823 */ /* 0x000fc800000000ff */
[----:B------:R-:W-:-:S04]  /*3830*/  FFMA R25, -R21, R24, 3.1415927410125732422 ;  /* 0x40490fdb15197423 */ /* 0x000fc80000000118 */
[----:B------:R-:W-:Y:S01]  /*3840*/  FFMA R8, R8, R25, R24 ;  /* 0x0000001908087223 */ /* 0x000fe20000000018 */
[----:B0-----:R-:W-:Y:S01]  /*3850*/  @!P1 FMUL R20, R20, R20 ;  /* 0x0000001414149220 */ /* 0x001fe20000400000 */
[----:B------:R-:W-:Y:S06]  /*3860*/  @!P0 BRA `(.L_x_61) ;  /* 0x0000000000148947 */ /* 0x000fec0003800000 */
[----:B------:R-:W-:Y:S01]  /*3870*/  MOV R9, R21 ;  /* 0x0000001500097202 */ /* 0x000fe20000000f00 */
[----:B------:R-:W-:Y:S01]  /*3880*/  IMAD.MOV.U32 R8, RZ, RZ, 0x40490fdb ;  /* 0x40490fdbff087424 */ /* 0x000fe200078e00ff */
[----:B------:R-:W-:-:S07]  /*3890*/  MOV R24, 0x38b0 ;  /* 0x000038b000187802 */ /* 0x000fce0000000f00 */
[----:B------:R-:W-:Y:S05]  /*38a0*/  CALL.REL.NOINC `($__internal_1_$__cuda_sm3x_div_rn_noftz_f32_slowpath) ;  /* 0x0000001000e87944 */ /* 0x000fea0003c00000 */
[----:B------:R-:W-:-:S07]  /*38b0*/  MOV R8, R25 ;  /* 0x0000001900087202 */ /* 0x000fce0000000f00 */
.L_x_61:
[----:B------:R-:W-:Y:S05]  /*38c0*/  BSYNC.RECONVERGENT B1 ;  /* 0x0000000000017941 */ /* 0x000fea0003800200 */
.L_x_60:
[----:B------:R-:W-:Y:S01]  /*38d0*/  MOV R25, R8 ;  /* 0x0000000800197202 */ /* 0x000fe20000000f00 */
[----:B------:R-:W0:Y:S01]  /*38e0*/  LDS R21, [R11] ;  /* 0x000000000b157984 */ /* 0x000e220000000800 */
[----:B------:R-:W-:Y:S02]  /*38f0*/  BSSY.RECONVERGENT B1, `(.L_x_62) ;  /* 0x000001f000017945 */ /* 0x000fe40003800200 */
[----:B------:R-:W-:-:S13]  /*3900*/  FSETP.GEU.AND P0, PT, |R25|, 1.175494350822287508e-38, PT ;  /* 0x008000001900780b */ /* 0x000fda0003f0e200 */
[----:B------:R-:W-:-:S04]  /*3910*/  @!P0 FMUL R25, R25, 16777216 ;  /* 0x4b80000019198820 */ /* 0x000fc80000400000 */
[----:B------:R-:W1:Y:S02]  /*3920*/  MUFU.LG2 R8, R25 ;  /* 0x0000001900087308 */ /* 0x000e640000000c00 */
[----:B-1----:R-:W-:-:S04]  /*3930*/  @!P0 FADD R8, R8, -24 ;  /* 0xc1c0000008088421 */ /* 0x002fc80000000000 */
[----:B------:R-:W-:-:S05]  /*3940*/  FMUL R8, R8, 1.5 ;  /* 0x3fc0000008087820 */ /* 0x000fca0000400000 */
[----:B------:R-:W-:-:S13]  /*3950*/  FSETP.GEU.AND P0, PT, R8, -126, PT ;  /* 0xc2fc00000800780b */ /* 0x000fda0003f0e000 */
[----:B------:R-:W-:-:S04]  /*3960*/  @!P0 FMUL R8, R8, 0.5 ;  /* 0x3f00000008088820 */ /* 0x000fc80000400000 */
[----:B------:R-:W1:Y:S02]  /*3970*/  MUFU.EX2 R9, R8 ;  /* 0x0000000800097308 */ /* 0x000e640000000800 */
[----:B-1----:R-:W-:-:S04]  /*3980*/  @!P0 FMUL R9, R9, R9 ;  /* 0x0000000909098220 */ /* 0x002fc80000400000 */
[----:B------:R-:W-:-:S04]  /*3990*/  FMUL R9, R9, 8 ;  /* 0x4100000009097820 */ /* 0x000fc80000400000 */
[----:B------:R-:W-:-:S04]  /*39a0*/  FMUL R20, R20, R9 ;  /* 0x0000000914147220 */ /* 0x000fc80000400000 */
[----:B0-----:R-:W-:-:S05]  /*39b0*/  FADD R24, R20, R21 ;  /* 0x0000001514187221 */ /* 0x001fca0000000000 */
[----:B------:R-:W-:Y:S04]  /*39c0*/  STS [R11], R24 ;  /* 0x000000180b007388 */ /* 0x000fe80000000800 */
[----:B------:R-:W0:Y:S04]  /*39d0*/  LDS R19, [R19] ;  /* 0x0000000013137984 */ /* 0x000e280000000800 */
[----:B------:R-:W1:Y:S01]  /*39e0*/  LDS R26, [R15+UR14] ;  /* 0x0000000e0f1a7984 */ /* 0x000e620008000800 */
[C---:B0-----:R-:W-:Y:S01]  /*39f0*/  FMUL R9, R19.reuse, -2 ;  /* 0xc000000013097820 */ /* 0x041fe20000400000 */
[----:B-1----:R-:W-:-:S03]  /*3a00*/  FADD R25, R19, R26 ;  /* 0x0000001a13197221 */ /* 0x002fc60000000000 */
[----:B------:R-:W-:Y:S01]  /*3a10*/  FMUL R8, R9, R26 ;  /* 0x0000001a09087220 */ /* 0x000fe20000400000 */
[----:B------:R-:W0:Y:S08]  /*3a20*/  MUFU.RCP R21, R25 ;  /* 0x0000001900157308 */ /* 0x000e300000001000 */
[----:B------:R-:W1:Y:S01]  /*3a30*/  FCHK P0, R8, R25 ;  /* 0x0000001908007302 */ /* 0x000e620000000000 */
[----:B0-----:R-:W-:-:S04]  /*3a40*/  FFMA R28, -R25, R21, 1 ;  /* 0x3f800000191c7423 */ /* 0x001fc80000000115 */
[----:B------:R-:W-:-:S04]  /*3a50*/  FFMA R21, R21, R28, R21 ;  /* 0x0000001c15157223 */ /* 0x000fc80000000015 */
[----:B------:R-:W-:-:S04]  /*3a60*/  FFMA R26, R8, R21, RZ ;  /* 0x00000015081a7223 */ /* 0x000fc800000000ff */
[----:B------:R-:W-:-:S04]  /*3a70*/  FFMA R9, -R25, R26, R8 ;  /* 0x0000001a19097223 */ /* 0x000fc80000000108 */
[----:B------:R-:W-:Y:S01]  /*3a80*/  FFMA R9, R21, R9, R26 ;  /* 0x0000000915097223 */ /* 0x000fe2000000001a */
[----:B-1----:R-:W-:Y:S06]  /*3a90*/  @!P0 BRA `(.L_x_63) ;  /* 0x0000000000108947 */ /* 0x002fec0003800000 */
[----:B------:R-:W-:Y:S02]  /*3aa0*/  MOV R9, R25 ;  /* 0x0000001900097202 */ /* 0x000fe40000000f00 */
[----:B------:R-:W-:-:S07]  /*3ab0*/  MOV R24, 0x3ad0 ;  /* 0x00003ad000187802 */ /* 0x000fce0000000f00 */
[----:B------:R-:W-:Y:S05]  /*3ac0*/  CALL.REL.NOINC `($__internal_1_$__cuda_sm3x_div_rn_noftz_f32_slowpath) ;  /* 0x0000001000607944 */ /* 0x000fea0003c00000 */
[----:B------:R-:W-:-:S07]  /*3ad0*/  MOV R9, R25 ;  /* 0x0000001900097202 */ /* 0x000fce0000000f00 */
.L_x_63:
[----:B------:R-:W-:Y:S05]  /*3ae0*/  BSYNC.RECONVERGENT B1 ;  /* 0x0000000000017941 */ /* 0x000fea0003800200 */
.L_x_62:
[----:B------:R-:W-:Y:S01]  /*3af0*/  LDS R18, [R18] ;  /* 0x0000000012127984 */ /* 0x000fe20000000800 */
[----:B------:R-:W-:-:S03]  /*3b00*/  FMUL R20, R20, R9 ;  /* 0x0000000914147220 */ /* 0x000fc60000400000 */
[----:B------:R-:W0:Y:S04]  /*3b10*/  LDS R19, [R14] ;  /* 0x000000000e137984 */ /* 0x000e280000000800 */
[----:B------:R-:W1:Y:S01]  /*3b20*/  LDS R8, [R10] ;  /* 0x000000000a087984 */ /* 0x000e620000000800 */
[----:B0-----:R-:W-:-:S04]  /*3b30*/  FADD R19, R18, -R19 ;  /* 0x8000001312137221 */ /* 0x001fc80000000000 */
[----:B------:R-:W-:-:S04]  /*3b40*/  FMUL R19, R20, R19 ;  /* 0x0000001314137220 */ /* 0x000fc80000400000 */
[----:B-1----:R-:W-:-:S05]  /*3b50*/  FADD R9, R19, R8 ;  /* 0x0000000813097221 */ /* 0x002fca0000000000 */
[----:B------:R0:W-:Y:S04]  /*3b60*/  STS [R10], R9 ;  /* 0x000000090a007388 */ /* 0x0001e80000000800 */
[----:B------:R-:W-:Y:S04]  /*3b70*/  LDS R8, [R17+UR14] ;  /* 0x0000000e11087984 */ /* 0x000fe80008000800 */
[----:B------:R-:W1:Y:S01]  /*3b80*/  LDS R24, [R4] ;  /* 0x0000000004187984 */ /* 0x000e620000000800 */
[----:B0-----:R-:W-:Y:S01]  /*3b90*/  IADD3 R9, PT, PT, R16, UR14, RZ ;  /* 0x0000000e10097c10 */ /* 0x001fe2000fffe0ff */
[----:B-1----:R-:W-:-:S05]  /*3ba0*/  FFMA R21, R19, R8, R24 ;  /* 0x0000000813157223 */ /* 0x002fca0000000018 */
[----:B------:R-:W-:Y:S04]  /*3bb0*/  STS [R4], R21 ;  /* 0x0000001504007388 */ /* 0x000fe80000000800 */
[----:B------:R-:W-:Y:S04]  /*3bc0*/  LDS R8, [R16+UR14] ;  /* 0x0000000e10087984 */ /* 0x000fe80008000800 */
[----:B------:R-:W0:Y:S02]  /*3bd0*/  LDS R18, [R5] ;  /* 0x0000000005127984 */ /* 0x000e240000000800 */
[----:B0-----:R-:W-:Y:S01]  /*3be0*/  FFMA R18, R19, R8, R18 ;  /* 0x0000000813127223 */ /* 0x001fe20000000012 */
[----:B------:R-:W-:-:S04]  /*3bf0*/  IADD3 R8, PT, PT, R17, UR14, RZ ;  /* 0x0000000e11087c10 */ /* 0x000fc8000fffe0ff */
[----:B------:R-:W-:Y:S04]  /*3c00*/  STS [R5], R18 ;  /* 0x0000001205007388 */ /* 0x000fe80000000800 */
[----:B------:R-:W-:Y:S04]  /*3c10*/  LDS R26, [R6] ;  /* 0x00000000061a7984 */ /* 0x000fe80000000800 */
[----:B------:R-:W0:Y:S02]  /*3c20*/  LDS R24, [R8+UR14] ;  /* 0x0000000e08187984 */ /* 0x000e240008000800 */
[----:B0-----:R-:W-:-:S05]  /*3c30*/  FFMA R25, -R19, R24, R26 ;  /* 0x0000001813197223 */ /* 0x001fca000000011a */
[----:B------:R-:W-:Y:S04]  /*3c40*/  STS [R6], R25 ;  /* 0x0000001906007388 */ /* 0x000fe80000000800 */
[----:B------:R-:W-:Y:S04]  /*3c50*/  LDS R26, [R7] ;  /* 0x00000000071a7984 */ /* 0x000fe80000000800 */
[----:B------:R-:W0:Y:S02]  /*3c60*/  LDS R24, [R9+UR14] ;  /* 0x0000000e09187984 */ /* 0x000e240008000800 */
[----:B0-----:R-:W-:-:S05]  /*3c70*/  FFMA R24, R19, R24, R26 ;  /* 0x0000001813187223 */ /* 0x001fca000000001a */
[----:B------:R-:W-:Y:S04]  /*3c80*/  STS [R7], R24 ;  /* 0x0000001807007388 */ /* 0x000fe80000000800 */
[----:B------:R-:W-:Y:S04]  /*3c90*/  LDS R13, [R13] ;  /* 0x000000000d0d7984 */ /* 0x000fe80000000800 */
[----:B------:R-:W0:Y:S04]  /*3ca0*/  LDS R18, [R15] ;  /* 0x000000000f127984 */ /* 0x000e280000000800 */
[----:B------:R-:W1:Y:S01]  /*3cb0*/  LDS R26, [R2] ;  /* 0x00000000021a7984 */ /* 0x000e620000000800 */
[----:B0-----:R-:W-:-:S04]  /*3cc0*/  FADD R19, R13, -R18 ;  /* 0x800000120d137221 */ /* 0x001fc80000000000 */
[----:B------:R-:W-:-:S04]  /*3cd0*/  FMUL R19, R20, R19 ;  /* 0x0000001314137220 */ /* 0x000fc80000400000 */
[----:B-1----:R-:W-:-:S05]  /*3ce0*/  FADD R21, R19, R26 ;  /* 0x0000001a13157221 */ /* 0x002fca0000000000 */
[----:B------:R-:W-:Y:S04]  /*3cf0*/  STS [R2], R21 ;  /* 0x0000001502007388 */ /* 0x000fe80000000800 */
[----:B------:R-:W-:Y:S04]  /*3d00*/  LDS R18, [R9+UR14] ;  /* 0x0000000e09127984 */ /* 0x000fe80008000800 */
[----:B------:R-:W0:Y:S02]  /*3d10*/  LDS R26, [R4] ;  /* 0x00000000041a7984 */ /* 0x000e240000000800 */
[----:B0-----:R-:W-:-:S05]  /*3d20*/  FFMA R25, R19, R18, R26 ;  /* 0x0000001213197223 */ /* 0x001fca000000001a */
        /* <DEDUP_REMOVED lines=11> */
[----:B0-----:R-:W-:-:S05]  /*3de0*/  FFMA R24, -R19, R24, R26 ;  /* 0x0000001813187223 */ /* 0x001fca000000011a */
[----:B------:R-:W-:Y:S04]  /*3df0*/  STS [R7], R24 ;  /* 0x0000001807007388 */ /* 0x000fe80000000800 */
[----:B------:R-:W-:Y:S04]  /*3e00*/  LDS R12, [R12] ;  /* 0x000000000c0c7984 */ /* 0x000fe80000000800 */
[----:B------:R-:W0:Y:S04]  /*3e10*/  LDS R15, [R14+UR14] ;  /* 0x0000000e0e0f7984 */ /* 0x000e280008000800 */
        /* <DEDUP_REMOVED lines=20> */
[----:B------:R0:W-:Y:S02]  /*3f60*/  STS [R7], R8 ;  /* 0x0000000807007388 */ /* 0x0001e40000000800 */
.L_x_57:
[----:B------:R-:W-:Y:S05]  /*3f70*/  BSYNC.RECONVERGENT B0 ;  /* 0x0000000000007941 */ /* 0x000fea0003800200 */
.L_x_56:
[----:B------:R-:W-:-:S04]  /*3f80*/  UIADD3 UR4, UPT, UPT, UR6, UR4, URZ ;  /* 0x0000000406047290 */ /* 0x000fc8000fffe0ff */
[----:B------:R-:W-:-:S09]  /*3f90*/  UISETP.GE.U32.AND UP0, UPT, UR4, UR9, UPT ;  /* 0x000000090400728c */ /* 0x000fd2000bf06070 */
[----:B------:R-:W-:Y:S05]  /*3fa0*/  BRA.U !UP0, `(.L_x_64) ;  /* 0xfffffff108e07547 */ /* 0x000fea000b83ffff */
.L_x_55:
[----:B------:R-:W-:Y:S01]  /*3fb0*/  BAR.SYNC.DEFER_BLOCKING 0x0 ;  /* 0x0000000000007b1d */ /* 0x000fe20000010000 */
[----:B------:R-:W-:-:S09]  /*3fc0*/  UISETP.GE.U32.AND UP0, UPT, UR6, 0x2, UPT ;  /* 0x000000020600788c */ /* 0x000fd2000bf06070 */
[----:B------:R-:W-:Y:S05]  /*3fd0*/  BRA.U !UP0, `(.L_x_65) ;  /* 0x0000000108c87547 */ /* 0x000fea000b800000 */
.L_x_68:
[----:B------:R-:W-:Y:S01]  /*3fe0*/  USHF.R.U32.HI UR4, URZ, 0x1, UR6 ;  /* 0x00000001ff047899 */ /* 0x000fe20008011606 */
[----:B------:R-:W-:Y:S05]  /*3ff0*/  BAR.SYNC.DEFER_BLOCKING 0x0 ;  /* 0x0000000000007b1d */ /* 0x000fea0000010000 */
[----:B------:R-:W-:Y:S01]  /*4000*/  ISETP.GE.U32.AND P0, PT, R22, UR4, PT ;  /* 0x0000000416007c0c */ /* 0x000fe2000bf06070 */
[----:B------:R-:W-:-:S12]  /*4010*/  BSSY.RECONVERGENT B0, `(.L_x_66) ;  /* 0x000002b000007945 */ /* 0x000fd80003800200 */
[----:B-1----:R-:W-:Y:S05]  /*4020*/  @P0 BRA `(.L_x_67) ;  /* 0x0000000000a40947 */ /* 0x002fea0003800000 */
[----:B0-----:R-:W-:Y:S01]  /*4030*/  MOV R8, UR4 ;  /* 0x0000000400087c02 */ /* 0x001fe20008000f00 */
[----:B------:R-:W-:Y:S03]  /*4040*/  LDS R12, [R11] ;  /* 0x000000000b0c7984 */ /* 0x000fe60000000800 */
[C---:B------:R-:W-:Y:S02]  /*4050*/  LEA R9, R8.reuse, R11, 0x2 ;  /* 0x0000000b08097211 */ /* 0x040fe400078e10ff */
[----:B------:R-:W-:-:S04]  /*4060*/  LEA R13, R8, R10, 0x2 ;  /* 0x0000000a080d7211 */ /* 0x000fc800078e10ff */
[----:B------:R-:W0:Y:S02]  /*4070*/  LDS R9, [R9] ;  /* 0x0000000009097984 */ /* 0x000e240000000800 */
[----:B0-----:R-:W-:Y:S01]  /*4080*/  FADD R12, R9, R12 ;  /* 0x0000000c090c7221 */ /* 0x001fe20000000000 */
[----:B------:R-:W-:-:S04]  /*4090*/  LEA R9, R8, R3, 0x2 ;  /* 0x0000000308097211 */ /* 0x000fc800078e10ff */
[----:B------:R-:W-:Y:S04]  /*40a0*/  STS [R11], R12 ;  /* 0x0000000c0b007388 */ /* 0x000fe80000000800 */
[----:B------:R-:W-:Y:S04]  /*40b0*/  LDS R13, [R13] ;  /* 0x000000000d0d7984 */ /* 0x000fe80000000800 */
[----:B------:R-:W0:Y:S02]  /*40c0*/  LDS R14, [R10] ;  /* 0x000000000a0e7984 */ /* 0x000e240000000800 */
[----:B0-----:R-:W-:Y:S01]  /*40d0*/  FADD R15, R13, R14 ;  /* 0x0000000e0d0f7221 */ /* 0x001fe20000000000 */
[----:B------:R-:W-:-:S02]  /*40e0*/  LEA R14, R8, R2, 0x2 ;  /* 0x00000002080e7211 */ /* 0x000fc400078e10ff */
[----:B------:R-:W-:Y:S02]  /*40f0*/  LEA R13, R8, R4, 0x2 ;  /* 0x00000004080d7211 */ /* 0x000fe400078e10ff */
[----:B------:R-:W-:Y:S04]  /*4100*/  STS [R10], R15 ;  /* 0x0000000f0a007388 */ /* 0x000fe80000000800 */
[----:B------:R-:W-:Y:S04]  /*4110*/  LDS R14, [R14] ;  /* 0x000000000e0e7984 */ /* 0x000fe80000000800 */
[----:B------:R-:W0:Y:S02]  /*4120*/  LDS R17, [R2] ;  /* 0x0000000002117984 */ /* 0x000e240000000800 */
[----:B0-----:R-:W-:-:S05]  /*4130*/  FADD R17, R14, R17 ;  /* 0x000000110e117221 */ /* 0x001fca0000000000 */
[----:B------:R-:W-:Y:S04]  /*4140*/  STS [R2], R17 ;  /* 0x0000001102007388 */ /* 0x000fe80000000800 */
[----:B------:R-:W-:Y:S04]  /*4150*/  LDS R9, [R9] ;  /* 0x0000000009097984 */ /* 0x000fe80000000800 */
[----:B------:R-:W0:Y:S02]  /*4160*/  LDS R12, [R3] ;  /* 0x00000000030c7984 */ /* 0x000e240000000800 */
[----:B0-----:R-:W-:-:S05]  /*4170*/  FADD R12, R9, R12 ;  /* 0x0000000c090c7221 */ /* 0x001fca0000000000 */
[----:B------:R-:W-:Y:S04]  /*4180*/  STS [R3], R12 ;  /* 0x0000000c03007388 */ /* 0x000fe80000000800 */
[----:B------:R-:W-:Y:S04]  /*4190*/  LDS R13, [R13] ;  /* 0x000000000d0d7984 */ /* 0x000fe80000000800 */
        /* <DEDUP_REMOVED lines=17> */
[----:B------:R1:W-:Y:S02]  /*42b0*/  STS [R7], R12 ;  /* 0x0000000c07007388 */ /* 0x0003e40000000800 */
.L_x_67:
[----:B------:R-:W-:Y:S05]  /*42c0*/  BSYNC.RECONVERGENT B0 ;  /* 0x0000000000007941 */ /* 0x000fea0003800200 */
.L_x_66:
[----:B------:R-:W-:-:S03]  /*42d0*/  UISETP.GT.U32.AND UP0, UPT, UR6, 0x3, UPT ;  /* 0x000000030600788c */ /* 0x000fc6000bf04070 */
[----:B------:R-:W-:-:S06]  /*42e0*/  UMOV UR6, UR4 ;  /* 0x0000000400067c82 */ /* 0x000fcc0008000000 */
[----:B------:R-:W-:Y:S05]  /*42f0*/  BRA.U UP0, `(.L_x_68) ;  /* 0xfffffffd00387547 */ /* 0x000fea000b83ffff */
.L_x_65:
[----:B------:R-:W-:Y:S01]  /*4300*/  BAR.SYNC.DEFER_BLOCKING 0x0 ;  /* 0x0000000000007b1d */ /* 0x000fe20000010000 */
[----:B------:R-:W-:-:S05]  /*4310*/  ISETP.GT.AND P0, PT, R22, 0x3, PT ;  /* 0x000000031600780c */ /* 0x000fca0003f04270 */
[----:B------:R-:W-:Y:S08]  /*4320*/  BSSY.RECONVERGENT B0, `(.L_x_69) ;  /* 0x000004c000007945 */ /* 0x000ff00003800200 */
[----:B------:R-:W-:Y:S05]  /*4330*/  @P0 BRA `(.L_x_70) ;  /* 0x0000000000940947 */ /* 0x000fea0003800000 */
[----:B------:R-:W-:-:S13]  /*4340*/  ISETP.GT.AND P0, PT, R22, 0x1, PT ;  /* 0x000000011600780c */ /* 0x000fda0003f04270 */
[----:B------:R-:W-:Y:S05]  /*4350*/  @P0 BRA `(.L_x_71) ;  /* 0x0000000000440947 */ /* 0x000fea0003800000 */
[----:B------:R-:W-:-:S04]  /*4360*/  VIMNMX.U32 R2, PT, PT, R22, 0x2, PT ;  /* 0x0000000216027848 */ /* 0x000fc80003fe0000 */
[----:B------:R-:W-:-:S04]  /*4370*/  SHF.L.U32 R4, R2, 0x2, RZ ;  /* 0x0000000202047819 */ /* 0x000fc800000006ff */
[----:B------:R-:W2:Y:S02]  /*4380*/  LDC R2, c[0x2][R4+0x34] ;  /* 0x00800d0004027b82 */ /* 0x000ea40000000800 */
[----:B--2---:R-:W-:-:S04]  /*4390*/  SHF.R.S32.HI R3, RZ, 0x1f, R2 ;  /* 0x0000001fff037819 */ /* 0x004fc80000011402 */
.L_x_178:
[----:B------:R-:W-:Y:S05]  /*43a0*/  BRX R2 -0x43b0                                                          (*"BRANCH_TARGETS .L_x_179,.L_x_180,.L_x_72"*) ;  /* 0xffffffbc02147949 */ /* 0x000fea000383ffff */
.L_x_180:
[----:B------:R-:W2:Y:S01]  /*43b0*/  LDS R2, [UR24] ;  /* 0x00000018ff027984 */ /* 0x000ea20008000800 */
[----:B------:R-:W3:Y:S01]  /*43c0*/  S2UR UR5, SR_CgaCtaId ;  /* 0x00000000000579c3 */ /* 0x000ee20000008800 */
[----:B------:R-:W-:Y:S02]  /*43d0*/  UMOV UR4, 0x400 ;  /* 0x0000040000047882 */ /* 0x000fe40000000000 */
[----:B---3--:R-:W-:-:S09]  /*43e0*/  ULEA UR4, UR5, UR4, 0x18 ;  /* 0x0000000405047291 */ /* 0x008fd2000f8ec0ff */
[----:B--2---:R2:W-:Y:S01]  /*43f0*/  STS [UR4+0x4], R2 ;  /* 0x00000402ff007988 */ /* 0x0045e20008000804 */
[----:B------:R-:W-:Y:S05]  /*4400*/  BRA `(.L_x_72) ;  /* 0x0000000000f47947 */ /* 0x000fea0003800000 */
.L_x_179:
[----:B------:R-:W2:Y:S01]  /*4410*/  LDS R2, [UR8] ;  /* 0x00000008ff027984 */ /* 0x000ea20008000800 */
[----:B------:R-:W3:Y:S01]  /*4420*/  S2UR UR5, SR_CgaCtaId ;  /* 0x00000000000579c3 */ /* 0x000ee20000008800 */
[----:B------:R-:W-:Y:S02]  /*4430*/  UMOV UR4, 0x400 ;  /* 0x0000040000047882 */ /* 0x000fe40000000000 */
[----:B---3--:R-:W-:-:S09]  /*4440*/  ULEA UR4, UR5, UR4, 0x18 ;  /* 0x0000000405047291 */ /* 0x008fd2000f8ec0ff */
[----:B--2---:R2:W-:Y:S01]  /*4450*/  STS [UR4], R2 ;  /* 0x00000002ff007988 */ /* 0x0045e20008000804 */
[----:B------:R-:W-:Y:S05]  /*4460*/  BRA `(.L_x_72) ;  /* 0x0000000000dc7947 */ /* 0x000fea0003800000 */
.L_x_71:
[----:B------:R-:W-:-:S04]  /*4470*/  MOV R3, 0xfffffffe ;  /* 0xfffffffe00037802 */ /* 0x000fc80000000f00 */
[----:B------:R-:W-:-:S04]  /*4480*/  VIADDMNMX.U32 R3, R22, R3, 0x2, PT ;  /* 0x0000000216037446 */ /* 0x000fc80003800003 */
[----:B------:R-:W-:-:S04]  /*4490*/  SHF.L.U32 R4, R3, 0x2, RZ ;  /* 0x0000000203047819 */ /* 0x000fc800000006ff */
[----:B------:R-:W2:Y:S02]  /*44a0*/  LDC R2, c[0x2][R4+0x40] ;  /* 0x0080100004027b82 */ /* 0x000ea40000000800 */
[----:B--2---:R-:W-:-:S04]  /*44b0*/  SHF.R.S32.HI R3, RZ, 0x1f, R2 ;  /* 0x0000001fff037819 */ /* 0x004fc80000011402 */
.L_x_182:
[----:B------:R-:W-:Y:S05]  /*44c0*/  BRX R2 -0x44d0                                                          (*"BRANCH_TARGETS .L_x_183,.L_x_184,.L_x_72"*) ;  /* 0xffffffb802cc7949 */ /* 0x000fea000383ffff */
.L_x_184:
[----:B------:R-:W2:Y:S01]  /*44d0*/  LDS R2, [UR22] ;  /* 0x00000016ff027984 */ /* 0x000ea20008000800 */
[----:B------:R-:W3:Y:S01]  /*44e0*/  S2UR UR5, SR_CgaCtaId ;  /* 0x00000000000579c3 */ /* 0x000ee20000008800 */
[----:B------:R-:W-:Y:S02]  /*44f0*/  UMOV UR4, 0x400 ;  /* 0x0000040000047882 */ /* 0x000fe40000000000 */
[----:B---3--:R-:W-:-:S09]  /*4500*/  ULEA UR4, UR5, UR4, 0x18 ;  /* 0x0000000405047291 */ /* 0x008fd2000f8ec0ff */
[----:B--2---:R2:W-:Y:S01]  /*4510*/  STS [UR4+0xc], R2 ;  /* 0x00000c02ff007988 */ /* 0x0045e20008000804 */
[----:B------:R-:W-:Y:S05]  /*4520*/  BRA `(.L_x_72) ;  /* 0x0000000000ac7947 */ /* 0x000fea0003800000 */
.L_x_183:
[----:B------:R-:W2:Y:S01]  /*4530*/  LDS R2, [UR23] ;  /* 0x00000017ff027984 */ /* 0x000ea20008000800 */
[----:B------:R-:W3:Y:S01]  /*4540*/  S2UR UR5, SR_CgaCtaId ;  /* 0x00000000000579c3 */ /* 0x000ee20000008800 */
[----:B------:R-:W-:Y:S02]  /*4550*/  UMOV UR4, 0x400 ;  /* 0x0000040000047882 */ /* 0x000fe40000000000 */
[----:B---3--:R-:W-:-:S09]  /*4560*/  ULEA UR4, UR5, UR4, 0x18 ;  /* 0x0000000405047291 */ /* 0x008fd2000f8ec0ff */
[----:B--2---:R2:W-:Y:S01]  /*4570*/  STS [UR4+0x8], R2 ;  /* 0x00000802ff007988 */ /* 0x0045e20008000804 */
[----:B------:R-:W-:Y:S05]  /*4580*/  BRA `(.L_x_72) ;  /* 0x0000000000947947 */ /* 0x000fea0003800000 */
.L_x_70:
[----:B------:R-:W-:-:S13]  /*4590*/  ISETP.GT.AND P0, PT, R22, 0x5, PT ;  /* 0x000000051600780c */ /* 0x000fda0003f04270 */
[----:B------:R-:W-:Y:S05]  /*45a0*/  @P0 BRA `(.L_x_73) ;  /* 0x0000000000480947 */ /* 0x000fea0003800000 */
[----:B------:R-:W-:-:S04]  /*45b0*/  MOV R3, 0xfffffffc ;  /* 0xfffffffc00037802 */ /* 0x000fc80000000f00 */
[----:B------:R-:W-:-:S04]  /*45c0*/  VIADDMNMX.U32 R3, R22, R3, 0x2, PT ;  /* 0x0000000216037446 */ /* 0x000fc80003800003 */
[----:B------:R-:W-:-:S04]  /*45d0*/  SHF.L.U32 R4, R3, 0x2, RZ ;  /* 0x0000000203047819 */ /* 0x000fc800000006ff */
[----:B------:R-:W2:Y:S02]  /*45e0*/  LDC R2, c[0x2][R4+0x4c] ;  /* 0x0080130004027b82 */ /* 0x000ea40000000800 */
[----:B--2---:R-:W-:-:S04]  /*45f0*/  SHF.R.S32.HI R3, RZ, 0x1f, R2 ;  /* 0x0000001fff037819 */ /* 0x004fc80000011402 */
.L_x_186:
[----:B------:R-:W-:Y:S05]  /*4600*/  BRX R2 -0x4610                                                          (*"BRANCH_TARGETS .L_x_187,.L_x_188,.L_x_72"*) ;  /* 0xffffffb8027c7949 */ /* 0x000fea000383ffff */
.L_x_188:
[----:B------:R-:W2:Y:S01]  /*4610*/  LDS R2, [UR20] ;  /* 0x00000014ff027984 */ /* 0x000ea20008000800 */
[----:B------:R-:W3:Y:S01]  /*4620*/  S2UR UR5, SR_CgaCtaId ;  /* 0x00000000000579c3 */ /* 0x000ee20000008800 */
[----:B------:R-:W-:Y:S02]  /*4630*/  UMOV UR4, 0x400 ;  /* 0x0000040000047882 */ /* 0x000fe40000000000 */
[----:B---3--:R-:W-:-:S09]  /*4640*/  ULEA UR4, UR5, UR4, 0x18 ;  /* 0x0000000405047291 */ /* 0x008fd2000f8ec0ff */
[----:B--2---:R4:W-:Y:S01]  /*4650*/  STS [UR4+0x14], R2 ;  /* 0x00001402ff007988 */ /* 0x0049e20008000804 */
[----:B------:R-:W-:Y:S05]  /*4660*/  BRA `(.L_x_72) ;  /* 0x00000000005c7947 */ /* 0x000fea0003800000 */
.L_x_187:
[----:B------:R-:W2:Y:S01]  /*4670*/  LDS R2, [UR21] ;  /* 0x00000015ff027984 */ /* 0x000ea20008000800 */
[----:B------:R-:W3:Y:S01]  /*4680*/  S2UR UR5, SR_CgaCtaId ;  /* 0x00000000000579c3 */ /* 0x000ee20000008800 */
[----:B------:R-:W-:Y:S02]  /*4690*/  UMOV UR4, 0x400 ;  /* 0x0000040000047882 */ /* 0x000fe40000000000 */
[----:B---3--:R-:W-:-:S09]  /*46a0*/  ULEA UR4, UR5, UR4, 0x18 ;  /* 0x0000000405047291 */ /* 0x008fd2000f8ec0ff */
[----:B--2---:R2:W-:Y:S01]  /*46b0*/  STS [UR4+0x10], R2 ;  /* 0x00001002ff007988 */ /* 0x0045e20008000804 */
[----:B------:R-:W-:Y:S05]  /*46c0*/  BRA `(.L_x_72) ;  /* 0x0000000000447947 */ /* 0x000fea0003800000 */
.L_x_73:
[----:B------:R-:W-:-:S04]  /*46d0*/  MOV R3, 0xfffffffa ;  /* 0xfffffffa00037802 */ /* 0x000fc80000000f00 */
[----:B------:R-:W-:-:S04]  /*46e0*/  VIADDMNMX.U32 R2, R22, R3, 0x2, PT ;  /* 0x0000000216027446 */ /* 0x000fc80003800003 */
[----:B------:R-:W-:-:S04]  /*46f0*/  SHF.L.U32 R4, R2, 0x2, RZ ;  /* 0x0000000202047819 */ /* 0x000fc800000006ff */
[----:B------:R-:W2:Y:S02]  /*4700*/  LDC R2, c[0x2][R4+0x58] ;  /* 0x0080160004027b82 */ /* 0x000ea40000000800 */
[----:B--2---:R-:W-:-:S04]  /*4710*/  SHF.R.S32.HI R3, RZ, 0x1f, R2 ;  /* 0x0000001fff037819 */ /* 0x004fc80000011402 */
.L_x_190:
[----:B------:R-:W-:Y:S05]  /*4720*/  BRX R2 -0x4730                                                          (*"BRANCH_TARGETS .L_x_191,.L_x_192,.L_x_72"*) ;  /* 0xffffffb802347949 */ /* 0x000fea000383ffff */
.L_x_192:
[----:B------:R-:W2:Y:S01]  /*4730*/  LDS R2, [UR25] ;  /* 0x00000019ff027984 */ /* 0x000ea20008000800 */
[----:B------:R-:W3:Y:S01]  /*4740*/  S2UR UR5, SR_CgaCtaId ;  /* 0x00000000000579c3 */ /* 0x000ee20000008800 */
[----:B------:R-:W-:Y:S02]  /*4750*/  UMOV UR4, 0x400 ;  /* 0x0000040000047882 */ /* 0x000fe40000000000 */
[----:B---3--:R-:W-:-:S09]  /*4760*/  ULEA UR4, UR5, UR4, 0x18 ;  /* 0x0000000405047291 */ /* 0x008fd2000f8ec0ff */
[----:B--2---:R2:W-:Y:S01]  /*4770*/  STS [UR4+0x1c], R2 ;  /* 0x00001c02ff007988 */ /* 0x0045e20008000804 */
[----:B------:R-:W-:Y:S05]  /*4780*/  BRA `(.L_x_72) ;  /* 0x0000000000147947 */ /* 0x000fea0003800000 */
.L_x_191:
[----:B------:R-:W2:Y:S01]  /*4790*/  LDS R2, [UR19] ;  /* 0x00000013ff027984 */ /* 0x000ea20008000800 */
[----:B------:R-:W3:Y:S01]  /*47a0*/  S2UR UR5, SR_CgaCtaId ;  /* 0x00000000000579c3 */ /* 0x000ee20000008800 */
[----:B------:R-:W-:Y:S02]  /*47b0*/  UMOV UR4, 0x400 ;  /* 0x0000040000047882 */ /* 0x000fe40000000000 */
[----:B---3--:R-:W-:-:S09]  /*47c0*/  ULEA UR4, UR5, UR4, 0x18 ;  /* 0x0000000405047291 */ /* 0x008fd2000f8ec0ff */
[----:B--2---:R3:W-:Y:S03]  /*47d0*/  STS [UR4+0x18], R2 ;  /* 0x00001802ff007988 */ /* 0x0047e60008000804 */
.L_x_72:
[----:B------:R-:W-:Y:S05]  /*47e0*/  BSYNC.RECONVERGENT B0 ;  /* 0x0000000000007941 */ /* 0x000fea0003800200 */
.L_x_69:
[----:B------:R-:W-:Y:S01]  /*47f0*/  BAR.SYNC.DEFER_BLOCKING 0x0 ;  /* 0x0000000000007b1d */ /* 0x000fe20000010000 */
[----:B------:R-:W-:-:S13]  /*4800*/  ISETP.GT.U32.AND P0, PT, R22, 0x7, PT ;  /* 0x000000071600780c */ /* 0x000fda0003f04070 */
[----:B------:R-:W-:Y:S05]  /*4810*/  @P0 EXIT ;  /* 0x000000000000094d */ /* 0x000fea0003800000 */
[----:B------:R-:W5:Y:S01]  /*4820*/  S2UR UR5, SR_CgaCtaId ;  /* 0x00000000000579c3 */ /* 0x000f620000008800 */
[----:B------:R-:W-:Y:S01]  /*4830*/  UMOV UR4, 0x400 ;  /* 0x0000040000047882 */ /* 0x000fe20000000000 */
[----:B------:R-:W-:Y:S01]  /*4840*/  HFMA2 R3, -RZ, RZ, 0, 0 ;  /* 0x00000000ff037431 */ /* 0x000fe200000001ff */
[----:B--234-:R-:W-:Y:S01]  /*4850*/  MOV R2, R22 ;  /* 0x0000001600027202 */ /* 0x01cfe20000000f00 */
[----:B-----5:R-:W-:-:S06]  /*4860*/  ULEA UR4, UR5, UR4, 0x18 ;  /* 0x0000000405047291 */ /* 0x020fcc000f8ec0ff */
[----:B------:R-:W-:-:S05]  /*4870*/  LEA R6, R22, UR4, 0x2 ;  /* 0x0000000416067c11 */ /* 0x000fca000f8e10ff */
[----:B01----:R-:W0:Y:S01]  /*4880*/  LDS R7, [R6] ;  /* 0x0000000006077984 */ /* 0x003e220000000800 */
[----:B------:R-:W1:Y:S02]  /*4890*/  LDCU.128 UR4, c[0x0][0x3c0] ;  /* 0x00007800ff0477ac */ /* 0x000e640008000c00 */
[----:B-1----:R-:W-:-:S04]  /*48a0*/  IMAD.WIDE.U32 R2, R0, UR6, R2 ;  /* 0x0000000600027c25 */ /* 0x002fc8000f8e0002 */
[----:B------:R-:W-:Y:S01]  /*48b0*/  IMAD R3, R0, UR7, R3 ;  /* 0x0000000700037c24 */ /* 0x000fe2000f8e0203 */
[----:B------:R-:W-:-:S04]  /*48c0*/  LEA R4, P0, R2, UR4, 0x2 ;  /* 0x0000000402047c11 */ /* 0x000fc8000f8010ff */
[----:B------:R-:W-:-:S05]  /*48d0*/  LEA.HI.X R5, R2, UR5, R3, 0x2, P0 ;  /* 0x0000000502057c11 */ /* 0x000fca00080f1403 */
[----:B0-----:R-:W-:Y:S01]  /*48e0*/  STG.E desc[UR12][R4.64], R7 ;  /* 0x0000000704007986 */ /* 0x001fe2000c10190c */
[----:B------:R-:W-:Y:S05]  /*48f0*/  EXIT ;  /* 0x000000000000794d */ /* 0x000fea0003800000 */
        .weak           $__internal_0_$__cuda_sm20_rcp_rn_f32_slowpath
        .type           $__internal_0_$__cuda_sm20_rcp_rn_f32_slowpath,@function
        .size           $__internal_0_$__cuda_sm20_rcp_rn_f32_slowpath,($__internal_1_$__cuda_sm3x_div_rn_noftz_f32_slowpath - $__internal_0_$__cuda_sm20_rcp_rn_f32_slowpath)
$__internal_0_$__cuda_sm20_rcp_rn_f32_slowpath:
[----:B------:R-:W-:Y:S01]  /*4900*/  SHF.L.U32 R13, R16, 0x1, RZ ;  /* 0x00000001100d7819 */ /* 0x000fe200000006ff */
[----:B------:R-:W-:Y:S03]  /*4910*/  BSSY.RECONVERGENT B1, `(.L_x_74) ;  /* 0x0000030000017945 */ /* 0x000fe60003800200 */
[----:B------:R-:W-:-:S04]  /*4920*/  SHF.R.U32.HI R13, RZ, 0x18, R13 ;  /* 0x00000018ff0d7819 */ /* 0x000fc8000001160d */
[----:B------:R-:W-:-:S13]  /*4930*/  ISETP.NE.U32.AND P0, PT, R13, RZ, PT ;  /* 0x000000ff0d00720c */ /* 0x000fda0003f05070 */
[----:B------:R-:W-:Y:S05]  /*4940*/  @P0 BRA `(.L_x_75) ;  /* 0x0000000000280947 */ /* 0x000fea0003800000 */
[----:B------:R-:W-:-:S04]  /*4950*/  SHF.L.U32 R12, R16, 0x1, RZ ;  /* 0x00000001100c7819 */ /* 0x000fc800000006ff */
[----:B------:R-:W-:-:S13]  /*4960*/  ISETP.NE.AND P0, PT, R12, RZ, PT ;  /* 0x000000ff0c00720c */ /* 0x000fda0003f05270 */
[----:B------:R-:W-:Y:S01]  /*4970*/  @P0 FFMA R13, R16, 1.84467440737095516160e+19, RZ ;  /* 0x5f800000100d0823 */ /* 0x000fe200000000ff */
[----:B------:R-:W-:Y:S08]  /*4980*/  @!P0 MUFU.RCP R15, R16 ;  /* 0x00000010000f8308 */ /* 0x000ff00000001000 */
[----:B------:R-:W0:Y:S02]  /*4990*/  @P0 MUFU.RCP R12, R13 ;  /* 0x0000000d000c0308 */ /* 0x000e240000001000 */
[----:B0-----:R-:W-:-:S04]  /*49a0*/  @P0 FFMA R17, R13, R12, -1 ;  /* 0xbf8000000d110423 */ /* 0x001fc8000000000c */
[----:B------:R-:W-:-:S04]  /*49b0*/  @P0 FADD.FTZ R17, -R17, -RZ ;  /* 0x800000ff11110221 */ /* 0x000fc80000010100 */
[----:B------:R-:W-:-:S04]  /*49c0*/  @P0 FFMA R17, R12, R17, R12 ;  /* 0x000000110c110223 */ /* 0x000fc8000000000c */
[----:B------:R-:W-:Y:S01]  /*49d0*/  @P0 FFMA R15, R17, 1.84467440737095516160e+19, RZ ;  /* 0x5f800000110f0823 */ /* 0x000fe200000000ff */
[----:B------:R-:W-:Y:S06]  /*49e0*/  BRA `(.L_x_76) ;  /* 0x0000000000887947 */ /* 0x000fec0003800000 */
.L_x_75:
[----:B------:R-:W-:-:S05]  /*49f0*/  VIADD R12, R13, 0xffffff03 ;  /* 0xffffff030d0c7836 */ /* 0x000fca0000000000 */
[----:B------:R-:W-:-:S13]  /*4a00*/  ISETP.GT.U32.AND P0, PT, R12, 0x1, PT ;  /* 0x000000010c00780c */ /* 0x000fda0003f04070 */
[----:B------:R-:W-:Y:S05]  /*4a10*/  @P0 BRA `(.L_x_77) ;  /* 0x0000000000780947 */ /* 0x000fea0003800000 */
[----:B------:R-:W-:Y:S02]  /*4a20*/  LOP3.LUT R19, R16, 0x7fffff, RZ, 0xc0, !PT ;  /* 0x007fffff10137812 */ /* 0x000fe400078ec0ff */
[----:B------:R-:W-:Y:S02]  /*4a30*/  MOV R15, 0x3 ;  /* 0x00000003000f7802 */ /* 0x000fe40000000f00 */
[----:B------:R-:W-:Y:S02]  /*4a40*/  LOP3.LUT R19, R19, 0x3f800000, RZ, 0xfc, !PT ;  /* 0x3f80000013137812 */ /* 0x000fe400078efcff */
[----:B------:R-:W-:Y:S02]  /*4a50*/  SHF.L.U32 R15, R15, R12, RZ ;  /* 0x0000000c0f0f7219 */ /* 0x000fe400000006ff */
[----:B------:R-:W0:Y:S01]  /*4a60*/  MUFU.RCP R18, R19 ;  /* 0x0000001300127308 */ /* 0x000e220000001000 */
[----:B------:R-:W-:Y:S01]  /*4a70*/  IADD3 R13, PT, PT, R13, -0xfc, RZ ;  /* 0xffffff040d0d7810 */ /* 0x000fe20007ffe0ff */
[----:B0-----:R-:W-:-:S04]  /*4a80*/  FFMA R17, R19, R18, -1 ;  /* 0xbf80000013117423 */ /* 0x001fc80000000012 */
[----:B------:R-:W-:-:S04]  /*4a90*/  FADD.FTZ R17, -R17, -RZ ;  /* 0x800000ff11117221 */ /* 0x000fc80000010100 */
[CCC-:B------:R-:W-:Y:S01]  /*4aa0*/  FFMA.RM R20, R18.reuse, R17.reuse, R18.reuse ;  /* 0x0000001112147223 */ /* 0x1c0fe20000004012 */
[----:B------:R-:W-:-:S04]  /*4ab0*/  FFMA.RP R17, R18, R17, R18 ;  /* 0x0000001112117223 */ /* 0x000fc80000008012 */
[C---:B------:R-:W-:Y:S02]  /*4ac0*/  LOP3.LUT R18, R20.reuse, 0x7fffff, RZ, 0xc0, !PT ;  /* 0x007fffff14127812 */ /* 0x040fe400078ec0ff */
[----:B------:R-:W-:Y:S02]  /*4ad0*/  FSETP.NEU.FTZ.AND P0, PT, R20, R17, PT ;  /* 0x000000111400720b */ /* 0x000fe40003f1d000 */
[----:B------:R-:W-:Y:S02]  /*4ae0*/  LOP3.LUT R18, R18, 0x800000, RZ, 0xfc, !PT ;  /* 0x0080000012127812 */ /* 0x000fe400078efcff */
[----:B------:R-:W-:Y:S02]  /*4af0*/  SEL R17, RZ, 0xffffffff, !P0 ;  /* 0xffffffffff117807 */ /* 0x000fe40004000000 */
[----:B------:R-:W-:Y:S02]  /*4b00*/  LOP3.LUT R15, R15, R18, RZ, 0xc0, !PT ;  /* 0x000000120f0f7212 */ /* 0x000fe400078ec0ff */
[----:B------:R-:W-:-:S02]  /*4b10*/  IADD3 R17, PT, PT, -R17, RZ, RZ ;  /* 0x000000ff11117210 */ /* 0x000fc40007ffe1ff */
[-C--:B------:R-:W-:Y:S02]  /*4b20*/  SHF.R.U32.HI R15, RZ, R12.reuse, R15 ;  /* 0x0000000cff0f7219 */ /* 0x080fe4000001160f */
[--C-:B------:R-:W-:Y:S02]  /*4b30*/  LOP3.LUT P1, RZ, R17, R12, R18.reuse, 0xf8, !PT ;  /* 0x0000000c11ff7212 */ /* 0x100fe4000782f812 */
[C---:B------:R-:W-:Y:S02]  /*4b40*/  LOP3.LUT P0, RZ, R15.reuse, 0x1, RZ, 0xc0, !PT ;  /* 0x000000010fff7812 */ /* 0x040fe4000780c0ff */
[----:B------:R-:W-:Y:S02]  /*4b50*/  LOP3.LUT P2, RZ, R15, 0x2, RZ, 0xc0, !PT ;  /* 0x000000020fff7812 */ /* 0x000fe4000784c0ff */
[----:B------:R-:W-:Y:S02]  /*4b60*/  SHF.R.U32.HI R13, RZ, R13, R18 ;  /* 0x0000000dff0d7219 */ /* 0x000fe40000011612 */
[----:B------:R-:W-:-:S02]  /*4b70*/  PLOP3.LUT P0, PT, P0, P1, P2, 0xe0, 0x0 ;  /* 0x000000000000781c */ /* 0x000fc40000703c20 */
[----:B------:R-:W-:Y:S02]  /*4b80*/  LOP3.LUT P1, RZ, R16, 0x7fffff, RZ, 0xc0, !PT ;  /* 0x007fffff10ff7812 */ /* 0x000fe4000782c0ff */
[----:B------:R-:W-:-:S04]  /*4b90*/  SEL R12, RZ, 0x1, !P0 ;  /* 0x00000001ff0c7807 */ /* 0x000fc80004000000 */
[----:B------:R-:W-:-:S04]  /*4ba0*/  IADD3 R12, PT, PT, -R12, RZ, RZ ;  /* 0x000000ff0c0c7210 */ /* 0x000fc80007ffe1ff */
[----:B------:R-:W-:-:S13]  /*4bb0*/  ISETP.GE.AND P0, PT, R12, RZ, PT ;  /* 0x000000ff0c00720c */ /* 0x000fda0003f06270 */
[----:B------:R-:W-:-:S04]  /*4bc0*/  @!P0 IADD3 R13, PT, PT, R13, 0x1, RZ ;  /* 0x000000010d0d8810 */ /* 0x000fc80007ffe0ff */
[----:B------:R-:W-:-:S04]  /*4bd0*/  @!P1 SHF.L.U32 R13, R13, 0x1, RZ ;  /* 0x000000010d0d9819 */ /* 0x000fc800000006ff */
[----:B------:R-:W-:Y:S01]  /*4be0*/  LOP3.LUT R15, R13, 0x80000000, R16, 0xf8, !PT ;  /* 0x800000000d0f7812 */ /* 0x000fe200078ef810 */
[----:B------:R-:W-:Y:S06]  /*4bf0*/  BRA `(.L_x_76) ;  /* 0x0000000000047947 */ /* 0x000fec0003800000 */
.L_x_77:
[----:B------:R0:W1:Y:S02]  /*4c00*/  MUFU.RCP R15, R16 ;  /* 0x00000010000f7308 */ /* 0x0000640000001000 */
.L_x_76:
[----:B------:R-:W-:Y:S05]  /*4c10*/  BSYNC.RECONVERGENT B1 ;  /* 0x0000000000017941 */ /* 0x000fea0003800200 */
.L_x_74:
[----:B------:R-:W-:Y:S01]  /*4c20*/  HFMA2 R13, -RZ, RZ, 0, 0 ;  /* 0x00000000ff0d7431 */ /* 0x000fe200000001ff */
[----:B------:R-:W-:-:S04]  /*4c30*/  MOV R12, R14 ;  /* 0x0000000e000c7202 */ /* 0x000fc80000000f00 */
[----:B01----:R-:W-:Y:S05]  /*4c40*/  RET.REL.NODEC R12 `(_Z24deviceOverlapAndGradientPfPjmS_jmS_mS_m) ;  /* 0xffffffb00cec7950 */ /* 0x003fea0003c3ffff */
        .weak           $__internal_1_$__cuda_sm3x_div_rn_noftz_f32_slowpath
        .type           $__internal_1_$__cuda_sm3x_div_rn_noftz_f32_slowpath,@function
        .size           $__internal_1_$__cuda_sm3x_div_rn_noftz_f32_slowpath,(.L_x_212 - $__internal_1_$__cuda_sm3x_div_rn_noftz_f32_slowpath)
$__internal_1_$__cuda_sm3x_div_rn_noftz_f32_slowpath:
[----:B------:R-:W-:Y:S01]  /*4c50*/  SHF.R.U32.HI R25, RZ, 0x17, R9 ;  /* 0x00000017ff197819 */ /* 0x000fe20000011609 */
[----:B------:R-:W-:Y:S01]  /*4c60*/  BSSY.RECONVERGENT B2, `(.L_x_78) ;  /* 0x0000062000027945 */ /* 0x000fe20003800200 */
[----:B------:R-:W-:Y:S02]  /*4c70*/  SHF.R.U32.HI R26, RZ, 0x17, R8 ;  /* 0x00000017ff1a7819 */ /* 0x000fe40000011608 */
[----:B------:R-:W-:Y:S02]  /*4c80*/  LOP3.LUT R25, R25, 0xff, RZ, 0xc0, !PT ;  /* 0x000000ff19197812 */ /* 0x000fe400078ec0ff */
[----:B------:R-:W-:Y:S02]  /*4c90*/  LOP3.LUT R29, R26, 0xff, RZ, 0xc0, !PT ;  /* 0x000000ff1a1d7812 */ /* 0x000fe400078ec0ff */
[----:B------:R-:W-:Y:S02]  /*4ca0*/  IADD3 R28, PT, PT, R25, -0x1, RZ ;  /* 0xffffffff191c7810 */ /* 0x000fe40007ffe0ff */
[----:B------:R-:W-:-:S02]  /*4cb0*/  IADD3 R27, PT, PT, R29, -0x1, RZ ;  /* 0xffffffff1d1b7810 */ /* 0x000fc40007ffe0ff */
[----:B------:R-:W-:-:S04]  /*4cc0*/  ISETP.GT.U32.AND P0, PT, R28, 0xfd, PT ;  /* 0x000000fd1c00780c */ /* 0x000fc80003f04070 */
[----:B------:R-:W-:-:S13]  /*4cd0*/  ISETP.GT.U32.OR P0, PT, R27, 0xfd, P0 ;  /* 0x000000fd1b00780c */ /* 0x000fda0000704470 */
[----:B------:R-:W-:Y:S01]  /*4ce0*/  @!P0 MOV R26, RZ ;  /* 0x000000ff001a8202 */ /* 0x000fe20000000f00 */
[----:B------:R-:W-:Y:S06]  /*4cf0*/  @!P0 BRA `(.L_x_79) ;  /* 0x00000000005c8947 */ /* 0x000fec0003800000 */
[----:B------:R-:W-:Y:S02]  /*4d00*/  FSETP.GTU.FTZ.AND P0, PT, |R8|, +INF , PT ;  /* 0x7f8000000800780b */ /* 0x000fe40003f1c200 */
[----:B------:R-:W-:-:S04]  /*4d10*/  FSETP.GTU.FTZ.AND P1, PT, |R9|, +INF , PT ;  /* 0x7f8000000900780b */ /* 0x000fc80003f3c200 */
[----:B------:R-:W-:-:S13]  /*4d20*/  PLOP3.LUT P0, PT, P0, P1, PT, 0xf8, 0x8f ;  /* 0x00000000008f781c */ /* 0x000fda0000703f70 */
[----:B------:R-:W-:Y:S05]  /*4d30*/  @P0 BRA `(.L_x_80) ;  /* 0x00000004004c0947 */ /* 0x000fea0003800000 */
[----:B------:R-:W-:-:S13]  /*4d40*/  LOP3.LUT P0, RZ, R9, 0x7fffffff, R8, 0xc8, !PT ;  /* 0x7fffffff09ff7812 */ /* 0x000fda000780c808 */
[----:B------:R-:W-:Y:S05]  /*4d50*/  @!P0 BRA `(.L_x_81) ;  /* 0x00000004003c8947 */ /* 0x000fea0003800000 */
[C---:B------:R-:W-:Y:S02]  /*4d60*/  FSETP.NEU.FTZ.AND P1, PT, |R8|.reuse, +INF , PT ;  /* 0x7f8000000800780b */ /* 0x040fe40003f3d200 */
[----:B------:R-:W-:Y:S02]  /*4d70*/  FSETP.NEU.FTZ.AND P2, PT, |R9|, +INF , PT ;  /* 0x7f8000000900780b */ /* 0x000fe40003f5d200 */
[----:B------:R-:W-:-:S11]  /*4d80*/  FSETP.NEU.FTZ.AND P0, PT, |R8|, +INF , PT ;  /* 0x7f8000000800780b */ /* 0x000fd60003f1d200 */
[----:B------:R-:W-:Y:S05]  /*4d90*/  @!P2 BRA !P1, `(.L_x_81) ;  /* 0x00000004002ca947 */ /* 0x000fea0004800000 */
[----:B------:R-:W-:-:S04]  /*4da0*/  LOP3.LUT P1, RZ, R8, 0x7fffffff, RZ, 0xc0, !PT ;  /* 0x7fffffff08ff7812 */ /* 0x000fc8000782c0ff */
[----:B------:R-:W-:-:S13]  /*4db0*/  PLOP3.LUT P1, PT, P2, P1, PT, 0x2f, 0xf2 ;  /* 0x0000000000f2781c */ /* 0x000fda0001722577 */
[----:B------:R-:W-:Y:S05]  /*4dc0*/  @P1 BRA `(.L_x_82) ;  /* 0x0000000400181947 */ /* 0x000fea0003800000 */
[----:B------:R-:W-:-:S04]  /*4dd0*/  LOP3.LUT P1, RZ, R9, 0x7fffffff, RZ, 0xc0, !PT ;  /* 0x7fffffff09ff7812 */ /* 0x000fc8000782c0ff */
[----:B------:R-:W-:-:S13]  /*4de0*/  PLOP3.LUT P0, PT, P0, P1, PT, 0x2f, 0xf2 ;  /* 0x0000000000f2781c */ /* 0x000fda0000702577 */
[----:B------:R-:W-:Y:S05]  /*4df0*/  @P0 BRA `(.L_x_83) ;  /* 0x0000000400000947 */ /* 0x000fea0003800000 */
[----:B------:R-:W-:Y:S02]  /*4e00*/  ISETP.GE.AND P0, PT, R27, RZ, PT ;  /* 0x000000ff1b00720c */ /* 0x000fe40003f06270 */
[----:B------:R-:W-:-:S11]  /*4e10*/  ISETP.GE.AND P1, PT, R28, RZ, PT ;  /* 0x000000ff1c00720c */ /* 0x000fd60003f26270 */
[----:B------:R-:W-:Y:S01]  /*4e20*/  @P0 MOV R26, RZ ;  /* 0x000000ff001a0202 */ /* 0x000fe20000000f00 */
[----:B------:R-:W-:Y:S01]  /*4e30*/  @!P0 FFMA R8, R8, 1.84467440737095516160e+19, RZ ;  /* 0x5f80000008088823 */ /* 0x000fe200000000ff */
[----:B------:R-:W-:Y:S01]  /*4e40*/  @!P0 MOV R26, 0xffffffc0 ;  /* 0xffffffc0001a8802 */ /* 0x000fe20000000f00 */
[----:B------:R-:W-:-:S03]  /*4e50*/  @!P1 FFMA R9, R9, 1.84467440737095516160e+19, RZ ;  /* 0x5f80000009099823 */ /* 0x000fc600000000ff */
[----:B------:R-:W-:-:S07]  /*4e60*/  @!P1 IADD3 R26, PT, PT, R26, 0x40, RZ ;  /* 0x000000401a1a9810 */ /* 0x000fce0007ffe0ff */
.L_x_79:
[----:B------:R-:W-:Y:S01]  /*4e70*/  LEA R28, R25, 0xc0800000, 0x17 ;  /* 0xc0800000191c7811 */ /* 0x000fe200078eb8ff */
[----:B------:R-:W-:Y:S01]  /*4e80*/  BSSY.RECONVERGENT B3, `(.L_x_84) ;  /* 0x0000036000037945 */ /* 0x000fe20003800200 */
[----:B------:R-:W-:Y:S02]  /*4e90*/  IADD3 R29, PT, PT, R29, -0x7f, RZ ;  /* 0xffffff811d1d7810 */ /* 0x000fe40007ffe0ff */
[----:B------:R-:W-:-:S03]  /*4ea0*/  IADD3 R30, PT, PT, -R28, R9, RZ ;  /* 0x000000091c1e7210 */ /* 0x000fc60007ffe1ff */
[C---:B------:R-:W-:Y:S01]  /*4eb0*/  IMAD R8, R29.reuse, -0x800000, R8 ;  /* 0xff8000001d087824 */ /* 0x040fe200078e0208 */
[----:B------:R-:W0:Y:S01]  /*4ec0*/  MUFU.RCP R9, R30 ;  /* 0x0000001e00097308 */ /* 0x000e220000001000 */
[----:B------:R-:W-:Y:S01]  /*4ed0*/  FADD.FTZ R27, -R30, -RZ ;  /* 0x800000ff1e1b7221 */ /* 0x000fe20000010100 */
[----:B------:R-:W-:-:S04]  /*4ee0*/  IADD3 R29, PT, PT, R29, 0x7f, -R25 ;  /* 0x0000007f1d1d7810 */ /* 0x000fc80007ffe819 */
[----:B------:R-:W-:Y:S01]  /*4ef0*/  IADD3 R29, PT, PT, R29, R26, RZ ;  /* 0x0000001a1d1d7210 */ /* 0x000fe20007ffe0ff */
[----:B0-----:R-:W-:-:S04]  /*4f00*/  FFMA R28, R9, R27, 1 ;  /* 0x3f800000091c7423 */ /* 0x001fc8000000001b */
[----:B------:R-:W-:-:S04]  /*4f10*/  FFMA R9, R9, R28, R9 ;  /* 0x0000001c09097223 */ /* 0x000fc80000000009 */
[----:B------:R-:W-:-:S04]  /*4f20*/  FFMA R28, R8, R9, RZ ;  /* 0x00000009081c7223 */ /* 0x000fc800000000ff */
[----:B------:R-:W-:-:S04]  /*4f30*/  FFMA R31, R27, R28, R8 ;  /* 0x0000001c1b1f7223 */ /* 0x000fc80000000008 */
[----:B------:R-:W-:-:S04]  /*4f40*/  FFMA R28, R9, R31, R28 ;  /* 0x0000001f091c7223 */ /* 0x000fc8000000001c */
[----:B------:R-:W-:-:S04]  /*4f50*/  FFMA R27, R27, R28, R8 ;  /* 0x0000001c1b1b7223 */ /* 0x000fc80000000008 */
[----:B------:R-:W-:-:S05]  /*4f60*/  FFMA R8, R9, R27, R28 ;  /* 0x0000001b09087223 */ /* 0x000fca000000001c */
[----:B------:R-:W-:-:S04]  /*4f70*/  SHF.R.U32.HI R25, RZ, 0x17, R8 ;  /* 0x00000017ff197819 */ /* 0x000fc80000011608 */
[----:B------:R-:W-:-:S04]  /*4f80*/  LOP3.LUT R25, R25, 0xff, RZ, 0xc0, !PT ;  /* 0x000000ff19197812 */ /* 0x000fc800078ec0ff */
[----:B------:R-:W-:-:S04]  /*4f90*/  IADD3 R30, PT, PT, R25, R29, RZ ;  /* 0x0000001d191e7210 */ /* 0x000fc80007ffe0ff */
[----:B------:R-:W-:-:S04]  /*4fa0*/  IADD3 R25, PT, PT, R30, -0x1, RZ ;  /* 0xffffffff1e197810 */ /* 0x000fc80007ffe0ff */
[----:B------:R-:W-:-:S13]  /*4fb0*/  ISETP.GE.U32.AND P0, PT, R25, 0xfe, PT ;  /* 0x000000fe1900780c */ /* 0x000fda0003f06070 */
[----:B------:R-:W-:Y:S05]  /*4fc0*/  @!P0 BRA `(.L_x_85) ;  /* 0x0000000000808947 */ /* 0x000fea0003800000 */
[----:B------:R-:W-:-:S13]  /*4fd0*/  ISETP.GT.AND P0, PT, R30, 0xfe, PT ;  /* 0x000000fe1e00780c */ /* 0x000fda0003f04270 */
[----:B------:R-:W-:Y:S05]  /*4fe0*/  @P0 BRA `(.L_x_86) ;  /* 0x00000000006c0947 */ /* 0x000fea0003800000 */
[----:B------:R-:W-:-:S13]  /*4ff0*/  ISETP.GE.AND P0, PT, R30, 0x1, PT ;  /* 0x000000011e00780c */ /* 0x000fda0003f06270 */
[----:B------:R-:W-:Y:S05]  /*5000*/  @P0 BRA `(.L_x_87) ;  /* 0x0000000000740947 */ /* 0x000fea0003800000 */
[----:B------:R-:W-:Y:S02]  /*5010*/  ISETP.GE.AND P0, PT, R30, -0x18, PT ;  /* 0xffffffe81e00780c */ /* 0x000fe40003f06270 */
[----:B------:R-:W-:-:S11]  /*5020*/  LOP3.LUT R8, R8, 0x80000000, RZ, 0xc0, !PT ;  /* 0x8000000008087812 */ /* 0x000fd600078ec0ff */
[----:B------:R-:W-:Y:S05]  /*5030*/  @!P0 BRA `(.L_x_87) ;  /* 0x0000000000688947 */ /* 0x000fea0003800000 */
[-CC-:B------:R-:W-:Y:S01]  /*5040*/  FFMA.RZ R25, R9, R27.reuse, R28.reuse ;  /* 0x0000001b09197223 */ /* 0x180fe2000000c01c */
[C---:B------:R-:W-:Y:S02]  /*5050*/  ISETP.NE.AND P2, PT, R30.reuse, RZ, PT ;  /* 0x000000ff1e00720c */ /* 0x040fe40003f45270 */
[C---:B------:R-:W-:Y:S02]  /*5060*/  ISETP.NE.AND P1, PT, R30.reuse, RZ, PT ;  /* 0x000000ff1e00720c */ /* 0x040fe40003f25270 */
[----:B------:R-:W-:Y:S01]  /*5070*/  LOP3.LUT R26, R25, 0x7fffff, RZ, 0xc0, !PT ;  /* 0x007fffff191a7812 */ /* 0x000fe200078ec0ff */
[CCC-:B------:R-:W-:Y:S01]  /*5080*/  FFMA.RP R25, R9.reuse, R27.reuse, R28.reuse ;  /* 0x0000001b09197223 */ /* 0x1c0fe2000000801c */
[----:B------:R-:W-:Y:S01]  /*5090*/  FFMA.RM R28, R9, R27, R28 ;  /* 0x0000001b091c7223 */ /* 0x000fe2000000401c */
[----:B------:R-:W-:Y:S02]  /*50a0*/  IADD3 R9, PT, PT, R30, 0x20, RZ ;  /* 0x000000201e097810 */ /* 0x000fe40007ffe0ff */
[----:B------:R-:W-:-:S02]  /*50b0*/  LOP3.LUT R26, R26, 0x800000, RZ, 0xfc, !PT ;  /* 0x008000001a1a7812 */ /* 0x000fc400078efcff */
[----:B------:R-:W-:Y:S02]  /*50c0*/  IADD3 R27, PT, PT, -R30, RZ, RZ ;  /* 0x000000ff1e1b7210 */ /* 0x000fe40007ffe1ff */
[----:B------:R-:W-:Y:S02]  /*50d0*/  SHF.L.U32 R9, R26, R9, RZ ;  /* 0x000000091a097219 */ /* 0x000fe400000006ff */
[----:B------:R-:W-:Y:S02]  /*50e0*/  FSETP.NEU.FTZ.AND P0, PT, R25, R28, PT ;  /* 0x0000001c1900720b */ /* 0x000fe40003f1d000 */
[----:B------:R-:W-:Y:S02]  /*50f0*/  SEL R25, R27, RZ, P2 ;  /* 0x000000ff1b197207 */ /* 0x000fe40001000000 */
[----:B------:R-:W-:Y:S02]  /*5100*/  ISETP.NE.AND P1, PT, R9, RZ, P1 ;  /* 0x000000ff0900720c */ /* 0x000fe40000f25270 */
[----:B------:R-:W-:-:S02]  /*5110*/  SHF.R.U32.HI R25, RZ, R25, R26 ;  /* 0x00000019ff197219 */ /* 0x000fc4000001161a */
[----:B------:R-:W-:Y:S02]  /*5120*/  PLOP3.LUT P0, PT, P0, P1, PT, 0xf8, 0x8f ;  /* 0x00000000008f781c */ /* 0x000fe40000703f70 */
[----:B------:R-:W-:Y:S02]  /*5130*/  SHF.R.U32.HI R26, RZ, 0x1, R25 ;  /* 0x00000001ff1a7819 */ /* 0x000fe40000011619 */
[----:B------:R-:W-:-:S04]  /*5140*/  SEL R9, RZ, 0x1, !P0 ;  /* 0x00000001ff097807 */ /* 0x000fc80004000000 */
[----:B------:R-:W-:-:S04]  /*5150*/  LOP3.LUT R28, R9, 0x1, R26, 0xf8, !PT ;  /* 0x00000001091c7812 */ /* 0x000fc800078ef81a */
[----:B------:R-:W-:-:S04]  /*5160*/  LOP3.LUT R25, R28, R25, RZ, 0xc0, !PT ;  /* 0x000000191c197212 */ /* 0x000fc800078ec0ff */
[----:B------:R-:W-:-:S04]  /*5170*/  IADD3 R25, PT, PT, R26, R25, RZ ;  /* 0x000000191a197210 */ /* 0x000fc80007ffe0ff */
[----:B------:R-:W-:Y:S01]  /*5180*/  LOP3.LUT R8, R25, R8, RZ, 0xfc, !PT ;  /* 0x0000000819087212 */ /* 0x000fe200078efcff */
[----:B------:R-:W-:Y:S06]  /*5190*/  BRA `(.L_x_87) ;  /* 0x0000000000107947 */ /* 0x000fec0003800000 */
.L_x_86:
[----:B------:R-:W-:-:S04]  /*51a0*/  LOP3.LUT R8, R8, 0x80000000, RZ, 0xc0, !PT ;  /* 0x8000000008087812 */ /* 0x000fc800078ec0ff */
[----:B------:R-:W-:Y:S01]  /*51b0*/  LOP3.LUT R8, R8, 0x7f800000, RZ, 0xfc, !PT ;  /* 0x7f80000008087812 */ /* 0x000fe200078efcff */
[----:B------:R-:W-:Y:S06]  /*51c0*/  BRA `(.L_x_87) ;  /* 0x0000000000047947 */ /* 0x000fec0003800000 */
.L_x_85:
[----:B------:R-:W-:-:S07]  /*51d0*/  LEA R8, R29, R8, 0x17 ;  /* 0x000000081d087211 */ /* 0x000fce00078eb8ff */
.L_x_87:
[----:B------:R-:W-:Y:S05]  /*51e0*/  BSYNC.RECONVERGENT B3 ;  /* 0x0000000000037941 */ /* 0x000fea0003800200 */
.L_x_84:
[----:B------:R-:W-:Y:S05]  /*51f0*/  BRA `(.L_x_88) ;  /* 0x0000000000207947 */ /* 0x000fea0003800000 */
.L_x_83:
[----:B------:R-:W-:-:S04]  /*5200*/  LOP3.LUT R8, R9, 0x80000000, R8, 0x48, !PT ;  /* 0x8000000009087812 */ /* 0x000fc800078e4808 */
[----:B------:R-:W-:Y:S01]  /*5210*/  LOP3.LUT R8, R8, 0x7f800000, RZ, 0xfc, !PT ;  /* 0x7f80000008087812 */ /* 0x000fe200078efcff */
[----:B------:R-:W-:Y:S06]  /*5220*/  BRA `(.L_x_88) ;  /* 0x0000000000147947 */ /* 0x000fec0003800000 */
.L_x_82:
[----:B------:R-:W-:Y:S01]  /*5230*/  LOP3.LUT R8, R9, 0x80000000, R8, 0x48, !PT ;  /* 0x8000000009087812 */ /* 0x000fe200078e4808 */
[----:B------:R-:W-:Y:S06]  /*5240*/  BRA `(.L_x_88) ;  /* 0x00000000000c7947 */ /* 0x000fec0003800000 */
.L_x_81:
[----:B------:R-:W0:Y:S01]  /*5250*/  MUFU.RSQ R8, -QNAN ;  /* 0xffc0000000087908 */ /* 0x000e220000001400 */
[----:B------:R-:W-:Y:S05]  /*5260*/  BRA `(.L_x_88) ;  /* 0x0000000000047947 */ /* 0x000fea0003800000 */
.L_x_80:
[----:B------:R-:W-:-:S07]  /*5270*/  FADD.FTZ R8, R8, R9 ;  /* 0x0000000908087221 */ /* 0x000fce0000010000 */
.L_x_88:
[----:B------:R-:W-:Y:S05]  /*5280*/  BSYNC.RECONVERGENT B2 ;  /* 0x0000000000027941 */ /* 0x000fea0003800200 */
.L_x_78:
[----:B------:R-:W-:Y:S01]  /*5290*/  HFMA2 R9, -RZ, RZ, 0, 0 ;  /* 0x00000000ff097431 */ /* 0x000fe200000001ff */
[----:B0-----:R-:W-:Y:S02]  /*52a0*/  MOV R25, R8 ;  /* 0x0000000800197202 */ /* 0x001fe40000000f00 */
[----:B------:R-:W-:-:S04]  /*52b0*/  MOV R8, R24 ;  /* 0x0000001800087202 */ /* 0x000fc80000000f00 */
[----:B------:R-:W-:Y:S05]  /*52c0*/  RET.REL.NODEC R8 `(_Z24deviceOverlapAndGradientPfPjmS_jmS_mS_m) ;  /* 0xffffffac084c7950 */ /* 0x000fea0003c3ffff */
.L_x_89:
[----:B------:R-:W-:-:S00]  /*52d0*/  BRA `(.L_x_89) ;  /* 0xfffffffc00fc7947 */ /* 0x000fc0000383ffff */
[----:B------:R-:W-:-:S00]  /*52e0*/  NOP ;  /* 0x0000000000007918 */ /* 0x000fc00000000000 */
        /* <DEDUP_REMOVED lines=9> */
.L_x_212:


//--------------------- .text._Z19deviceOverlapVolumePfPjmS_jmS_mS_ --------------------------
	.section	.text._Z19deviceOverlapVolumePfPjmS_jmS_mS_,"ax",@progbits
	.align	128
        .global         _Z19deviceOverlapVolumePfPjmS_jmS_mS_
        .type           _Z19deviceOverlapVolumePfPjmS_jmS_mS_,@function
        .size           _Z19deviceOverlapVolumePfPjmS_jmS_mS_,(.L_x_214 - _Z19deviceOverlapVolumePfPjmS_jmS_mS_)
        .other          _Z19deviceOverlapVolumePfPjmS_jmS_mS_,@"STO_CUDA_ENTRY STV_DEFAULT"
_Z19deviceOverlapVolumePfPjmS_jmS_mS_:
.text._Z19deviceOverlapVolumePfPjmS_jmS_mS_:
[----:B------:R-:W-:Y:S01]  /*0000*/  LDC R1, c[0x0][0x37c] ;  /* 0x0000df00ff017b82 */ /* 0x000fe20000000800 */
[----:B------:R-:W0:Y:S07]  /*0010*/  S2R R4, SR_CTAID.X ;  /* 0x0000000000047919 */ /* 0x000e2e0000002500 */
[----:B------:R-:W0:Y:S01]  /*0020*/  LDC.64 R2, c[0x0][0x388] ;  /* 0x0000e200ff027b82 */ /* 0x000e220000000a00 */
[----:B------:R-:W1:Y:S01]  /*0030*/  LDCU.64 UR12, c[0x0][0x358] ;  /* 0x00006b00ff0c77ac */ /* 0x000e620008000a00 */
[----:B0-----:R-:W-:-:S06]  /*0040*/  IMAD.WIDE.U32 R2, R4, 0x4, R2 ;  /* 0x0000000404027825 */ /* 0x001fcc00078e0002 */
[----:B-1----:R-:W2:Y:S01]  /*0050*/  LDG.E R2, desc[UR12][R2.64] ;  /* 0x0000000c02027981 */ /* 0x002ea2000c1e1900 */
[----:B------:R-:W0:Y:S01]  /*0060*/  S2UR UR6, SR_CgaCtaId ;  /* 0x00000000000679c3 */ /* 0x000e220000008800 */
[----:B------:R-:W-:Y:S02]  /*0070*/  UMOV UR4, 0x400 ;  /* 0x0000040000047882 */ /* 0x000fe40000000000 */
[----:B------:R-:W-:-:S04]  /*0080*/  UIADD3 UR4, UPT, UPT, UR4, 0x40, URZ ;  /* 0x0000004004047890 */ /* 0x000fc8000fffe0ff */
[----:B0-----:R-:W-:Y:S01]  /*0090*/  ULEA UR6, UR6, UR4, 0x18 ;  /* 0x0000000406067291 */ /* 0x001fe2000f8ec0ff */
[----:B--2---:R-:W-:-:S13]  /*00a0*/  R2UR UR14, R2 ;  /* 0x00000000020e72ca */ /* 0x004fda00000e0000 */
[----:B------:R-:W-:Y:S02]  /*00b0*/  UISETP.NE.AND UP0, UPT, UR14, URZ, UPT ;  /* 0x000000ff0e00728c */ /* 0x000fe4000bf05270 */
[----:B------:R-:W-:Y:S02]  /*00c0*/  ULEA UR16, UR14, UR6, 0x2 ;  /* 0x000000060e107291 */ /* 0x000fe4000f8e10ff */
[----:B------:R-:W-:-:S05]  /*00d0*/  USHF.L.U32 UR15, UR14, 0x3, URZ ;  /* 0x000000030e0f7899 */ /* 0x000fca00080006ff */
[----:B------:R-:W-:Y:S07]  /*00e0*/  BRA.U !UP0, `(.L_x_90) ;  /* 0x00000001089c7547 */ /* 0x000fee000b800000 */
[----:B------:R-:W0:Y:S01]  /*00f0*/  LDCU.64 UR8, c[0x0][0x390] ;  /* 0x00007200ff0877ac */ /* 0x000e220008000a00 */
[----:B------:R-:W1:Y:S01]  /*0100*/  S2R R16, SR_TID.X ;  /* 0x0000000000107919 */ /* 0x000e620000002100 */
[----:B------:R-:W2:Y:S01]  /*0110*/  LDCU UR5, c[0x0][0x360] ;  /* 0x00006c00ff0577ac */ /* 0x000ea20008000800 */
[----:B------:R-:W3:Y:S01]  /*0120*/  LDCU.64 UR18, c[0x0][0x390] ;  /* 0x00007200ff1277ac */ /* 0x000ee20008000a00 */
[----:B------:R-:W4:Y:S01]  /*0130*/  LDCU.64 UR10, c[0x0][0x380] ;  /* 0x00007000ff0a77ac */ /* 0x000f220008000a00 */
[----:B------:R-:W-:Y:S01]  /*0140*/  UMOV UR4, URZ ;  /* 0x000000ff00047c82 */ /* 0x000fe20008000000 */
[----:B0-----:R-:W-:-:S04]  /*0150*/  IMAD.WIDE.U32 R2, R4, UR8, RZ ;  /* 0x0000000804027c25 */ /* 0x001fc8000f8e00ff */
[----:B------:R-:W-:-:S05]  /*0160*/  IMAD R5, R4, UR9, R3 ;  /* 0x0000000904057c24 */ /* 0x000fca000f8e0203 */
[----:B--234-:R-:W-:-:S07]  /*0170*/  SHF.L.U64.HI R14, R2, 0x2, R5 ;  /* 0x00000002020e7819 */ /* 0x01cfce0000010205 */
.L_x_93:
[----:B01----:R-:W-:Y:S01]  /*0180*/  IADD3 R15, PT, PT, R16, UR4, RZ ;  /* 0x00000004100f7c10 */ /* 0x003fe2000fffe0ff */
[----:B------:R-:W-:Y:S01]  /*0190*/  UIADD3 UR4, UPT, UPT, UR5, UR4, URZ ;  /* 0x0000000405047290 */ /* 0x000fe2000fffe0ff */
[----:B------:R-:W-:Y:S02]  /*01a0*/  BSSY.RECONVERGENT B0, `(.L_x_91) ;  /* 0x000001a000007945 */ /* 0x000fe40003800200 */
[----:B------:R-:W-:Y:S01]  /*01b0*/  ISETP.GE.U32.AND P0, PT, R15, UR14, PT ;  /* 0x0000000e0f007c0c */ /* 0x000fe2000bf06070 */
[----:B------:R-:W-:-:S12]  /*01c0*/  UISETP.GE.U32.AND UP0, UPT, UR4, UR14, UPT ;  /* 0x0000000e0400728c */ /* 0x000fd8000bf06070 */
        /* <DEDUP_REMOVED lines=23> */
.L_x_92:
[----:B------:R-:W-:Y:S05]  /*0340*/  BSYNC.RECONVERGENT B0 ;  /* 0x0000000000007941 */ /* 0x000fea0003800200 */
.L_x_91:
[----:B------:R-:W-:Y:S05]  /*0350*/  BRA.U !UP0, `(.L_x_93) ;  /* 0xfffffffd08887547 */ /* 0x000fea000b83ffff */
.L_x_90:
[----:B------:R-:W1:Y:S01]  /*0360*/  LDCU UR8, c[0x0][0x3a0] ;  /* 0x00007400ff0877ac */ /* 0x000e620008000800 */
[----:B------:R-:W-:Y:S02]  /*0370*/  ULEA UR17, UR14, UR6, 0x4 ;  /* 0x000000060e117291 */ /* 0x000fe4000f8e20ff */
        /* <DEDUP_REMOVED lines=9> */
[----:B------:R-:W4:Y:S01]  /*0410*/  LDCU UR8, c[0x0][0x3a0] ;  /* 0x00007400ff0877ac */ /* 0x000f220008000800 */
[----:B--2---:R-:W-:Y:S02]  /*0420*/  USHF.L.U64.HI UR7, UR4, 0x2, UR5 ;  /* 0x0000000204077899 */ /* 0x004fe40008010205 */
[----:B------:R-:W-:-:S03]  /*0430*/  USHF.L.U32 UR5, UR4, 0x2, URZ ;  /* 0x0000000204057899 */ /* 0x000fc600080006ff */
[----:B---34-:R-:W-:-:S09]  /*0440*/  UMOV UR4, URZ ;  /* 0x000000ff00047c82 */ /* 0x018fd20008000000 */
.L_x_97:
[----:B-1----:R-:W-:Y:S01]  /*0450*/  IADD3 R19, PT, PT, R0, UR4, RZ ;  /* 0x0000000400137c10 */ /* 0x002fe2000fffe0ff */
[----:B------:R-:W-:Y:S01]  /*0460*/  UIADD3 UR4, UPT, UPT, UR9, UR4, URZ ;  /* 0x0000000409047290 */ /* 0x000fe2000fffe0ff */
[----:B------:R-:W-:Y:S02]  /*0470*/  BSSY.RECONVERGENT B0, `(.L_x_95) ;  /* 0x0000017000007945 */ /* 0x000fe40003800200 */
[----:B------:R-:W-:Y:S01]  /*0480*/  ISETP.GE.U32.AND P0, PT, R19, UR8, PT ;  /* 0x0000000813007c0c */ /* 0x000fe2000bf06070 */
[----:B------:R-:W-:-:S12]  /*0490*/  UISETP.GE.U32.AND UP0, UPT, UR4, UR8, UPT ;  /* 0x000000080400728c */ /* 0x000fd8000bf06070 */
        /* <DEDUP_REMOVED lines=20> */
.L_x_96:
[----:B------:R-:W-:Y:S05]  /*05e0*/  BSYNC.RECONVERGENT B0 ;  /* 0x0000000000007941 */ /* 0x000fea0003800200 */
.L_x_95:
[----:B------:R-:W-:Y:S05]  /*05f0*/  BRA.U !UP0, `(.L_x_97) ;  /* 0xfffffffd08947547 */ /* 0x000fea000b83ffff */
.L_x_94:
        /* <DEDUP_REMOVED lines=9> */
[----:B------:R-:W2:Y:S01]  /*0690*/  @!P0 LDG.E R6, desc[UR12][R6.64] ;  /* 0x0000000c06068981 */ /* 0x000ea2000c1e1900 */
[----:B------:R-:W-:Y:S01]  /*06a0*/  @!P0 MOV R0, 0x400 ;  /* 0x0000040000008802 */ /* 0x000fe20000000f00 */
[----:B------:R-:W-:Y:S01]  /*06b0*/  ULEA UR7, UR8, UR20, 0x2 ;  /* 0x0000001408077291 */ /* 0x000fe2000f8e10ff */
[----:B------:R-:W-:Y:S01]  /*06c0*/  BSSY.RECONVERGENT B0, `(.L_x_98) ;  /* 0x0000127000007945 */ /* 0x000fe20003800200 */
[----:B------:R-:W0:Y:S02]  /*06d0*/  @!P0 S2R R3, SR_CgaCtaId ;  /* 0x0000000000038919 */ /* 0x000e240000008800 */
[----:B------:R-:W-:-:S05]  /*06e0*/  @!P0 VIADD R0, R0, 0x24 ;  /* 0x0000002400008836 */ /* 0x000fca0000000000 */
[----:B0-----:R-:W-:-:S04]  /*06f0*/  @!P0 LEA R3, R3, R0, 0x18 ;  /* 0x0000000003038211 */ /* 0x001fc800078ec0ff */
[C---:B------:R-:W-:Y:S02]  /*0700*/  @!P0 LEA R5, R18.reuse, R3, 0x2 ;  /* 0x0000000312058211 */ /* 0x040fe400078e10ff */
[----:B------:R-:W-:-:S04]  /*0710*/  SHF.L.U32 R3, R18, 0x2, RZ ;  /* 0x0000000212037819 */ /* 0x000fc800000006ff */
[----:B------:R-:W-:Y:S01]  /*0720*/  IADD3 R2, PT, PT, R3, UR7, RZ ;  /* 0x0000000703027c10 */ /* 0x000fe2000fffe0ff */
[----:B--2---:R0:W-:Y:S01]  /*0730*/  @!P0 STS [R5], R6 ;  /* 0x0000000605008388 */ /* 0x0041e20000000800 */
[----:B------:R-:W-:-:S03]  /*0740*/  ISETP.GT.AND P0, PT, R18, 0x3, PT ;  /* 0x000000031200780c */ /* 0x000fc60003f04270 */
[----:B------:R0:W-:Y:S01]  /*0750*/  STS [R3+UR7], RZ ;  /* 0x000000ff03007988 */ /* 0x0001e20008000807 */
[----:B------:R-:W-:Y:S09]  /*0760*/  BAR.SYNC.DEFER_BLOCKING 0x0 ;  /* 0x0000000000007b1d */ /* 0x000ff20000010000 */
[----:B0-----:R-:W-:Y:S05]  /*0770*/  @P0 BRA `(.L_x_99) ;  /* 0x0000000400f80947 */ /* 0x001fea0003800000 */
[----:B------:R-:W-:-:S13]  /*0780*/  ISETP.GT.AND P0, PT, R18, 0x1, PT ;  /* 0x000000011200780c */ /* 0x000fda0003f04270 */
[----:B------:R-:W-:Y:S05]  /*0790*/  @P0 BRA `(.L_x_100) ;  /* 0x0000000000f80947 */ /* 0x000fea0003800000 */
[----:B------:R-:W-:-:S05]  /*07a0*/  VIMNMX.U32 R0, PT, PT, R18, 0x2, PT ;  /* 0x0000000212007848 */ /* 0x000fca0003fe0000 */
[----:B------:R-:W-:-:S04]  /*07b0*/  IMAD.SHL.U32 R0, R0, 0x4, RZ ;  /* 0x0000000400007824 */ /* 0x000fc800078e00ff */
[----:B------:R-:W0:Y:S02]  /*07c0*/  LDC R6, c[0x2][R0] ;  /* 0x0080000000067b82 */ /* 0x000e240000000800 */
[----:B0-----:R-:W-:-:S04]  /*07d0*/  SHF.R.S32.HI R7, RZ, 0x1f, R6 ;  /* 0x0000001fff077819 */ /* 0x001fc80000011406 */
.L_x_194:
[----:B------:R-:W-:Y:S05]  /*07e0*/  BRX R6 -0x7f0                                                           (*"BRANCH_TARGETS .L_x_195,.L_x_196,.L_x_103"*) ;  /* 0xfffffff806047949 */ /* 0x000fea000383ffff */
.L_x_196:
        /* <DEDUP_REMOVED lines=13> */
[----:B------:R-:W-:Y:S05]  /*08c0*/  CALL.REL.NOINC `($__internal_2_$__cuda_sm20_rcp_rn_f32_slowpath) ;  /* 0x0000002400747944 */ /* 0x000fea0003c00000 */
[----:B------:R-:W-:Y:S05]  /*08d0*/  BRA `(.L_x_102) ;  /* 0x0000000000107947 */ /* 0x000fea0003800000 */
.L_x_101:
[----:B------:R-:W0:Y:S02]  /*08e0*/  MUFU.RCP R7, R0 ;  /* 0x0000000000077308 */ /* 0x000e240000001000 */
[----:B0-----:R-:W-:-:S04]  /*08f0*/  FFMA R5, R0, R7, -1 ;  /* 0xbf80000000057423 */ /* 0x001fc80000000007 */
[----:B------:R-:W-:-:S04]  /*0900*/  FADD.FTZ R6, -R5, -RZ ;  /* 0x800000ff05067221 */ /* 0x000fc80000010100 */
[----:B------:R-:W-:-:S07]  /*0910*/  FFMA R7, R7, R6, R7 ;  /* 0x0000000607077223 */ /* 0x000fce0000000007 */
.L_x_102:
        /* <DEDUP_REMOVED lines=9> */
.L_x_195:
[----:B------:R-:W0:Y:S01]  /*09b0*/  S2UR UR5, SR_CgaCtaId ;  /* 0x00000000000579c3 */ /* 0x000e220000008800 */
[----:B------:R-:W-:Y:S02]  /*09c0*/  UMOV UR4, 0x400 ;  /* 0x0000040000047882 */ /* 0x000fe40000000000 */
[----:B0-----:R-:W-:-:S09]  /*09d0*/  ULEA UR4, UR5, UR4, 0x18 ;  /* 0x0000000405047291 */ /* 0x001fd2000f8ec0ff */
[----:B------:R-:W0:Y:S02]  /*09e0*/  LDS.128 R8, [UR4+0x30] ;  /* 0x00003004ff087984 */ /* 0x000e240008000c00 */
[----:B0-----:R-:W-:Y:S01]  /*09f0*/  FMUL R5, R9, R9 ;  /* 0x0000000909057220 */ /* 0x001fe20000400000 */
[----:B------:R-:W-:-:S03]  /*0a00*/  FMUL R9, R10, R10 ;  /* 0x0000000a0a097220 */ /* 0x000fc60000400000 */
[----:B------:R-:W-:Y:S01]  /*0a10*/  FFMA R10, R8, R8, R5 ;  /* 0x00000008080a7223 */ /* 0x000fe20000000005 */
[----:B------:R-:W-:-:S03]  /*0a20*/  FMUL R8, R11, R11 ;  /* 0x0000000b0b087220 */ /* 0x000fc60000400000 */
[----:B------:R-:W-:-:S04]  /*0a30*/  FADD R5, R10, R9 ;  /* 0x000000090a057221 */ /* 0x000fc80000000000 */
[----:B------:R-:W-:-:S05]  /*0a40*/  FADD R0, R5, R8 ;  /* 0x0000000805007221 */ /* 0x000fca0000000000 */
[----:B------:R-:W-:-:S04]  /*0a50*/  IADD3 R5, PT, PT, R0, 0x1800000, RZ ;  /* 0x0180000000057810 */ /* 0x000fc80007ffe0ff */
[----:B------:R-:W-:-:S04]  /*0a60*/  LOP3.LUT R5, R5, 0x7f800000, RZ, 0xc0, !PT ;  /* 0x7f80000005057812 */ /* 0x000fc800078ec0ff */
[----:B------:R-:W-:-:S13]  /*0a70*/  ISETP.GT.U32.AND P0, PT, R5, 0x1ffffff, PT ;  /* 0x01ffffff0500780c */ /* 0x000fda0003f04070 */
[----:B------:R-:W-:Y:S05]  /*0a80*/  @P0 BRA `(.L_x_104) ;  /* 0x00000000000c0947 */ /* 0x000fea0003800000 */
[----:B------:R-:W-:-:S07]  /*0a90*/  MOV R6, 0xab0 ;  /* 0x00000ab000067802 */ /* 0x000fce0000000f00 */
[----:B------:R-:W-:Y:S05]  /*0aa0*/  CALL.REL.NOINC `($__internal_2_$__cuda_sm20_rcp_rn_f32_slowpath) ;  /* 0x0000002000fc7944 */ /* 0x000fea0003c00000 */
[----:B------:R-:W-:Y:S05]  /*0ab0*/  BRA `(.L_x_105) ;  /* 0x0000000000107947 */ /* 0x000fea0003800000 */
.L_x_104:
[----:B------:R-:W0:Y:S02]  /*0ac0*/  MUFU.RCP R7, R0 ;  /* 0x0000000000077308 */ /* 0x000e240000001000 */
[----:B0-----:R-:W-:-:S04]  /*0ad0*/  FFMA R5, R0, R7, -1 ;  /* 0xbf80000000057423 */ /* 0x001fc80000000007 */
[----:B------:R-:W-:-:S04]  /*0ae0*/  FADD.FTZ R6, -R5, -RZ ;  /* 0x800000ff05067221 */ /* 0x000fc80000010100 */
[----:B------:R-:W-:-:S07]  /*0af0*/  FFMA R7, R7, R6, R7 ;  /* 0x0000000607077223 */ /* 0x000fce0000000007 */
.L_x_105:
        /* <DEDUP_REMOVED lines=8> */
.L_x_100:
[----:B------:R-:W-:-:S04]  /*0b80*/  MOV R5, 0xfffffffe ;  /* 0xfffffffe00057802 */ /* 0x000fc80000000f00 */
[----:B------:R-:W-:-:S05]  /*0b90*/  VIADDMNMX.U32 R0, R18, R5, 0x2, PT ;  /* 0x0000000212007446 */ /* 0x000fca0003800005 */
[----:B------:R-:W-:-:S04]  /*0ba0*/  IMAD.SHL.U32 R0, R0, 0x4, RZ ;  /* 0x0000000400007824 */ /* 0x000fc800078e00ff */
[----:B------:R-:W0:Y:S02]  /*0bb0*/  LDC R6, c[0x2][R0+0xc] ;  /* 0x0080030000067b82 */ /* 0x000e240000000800 */
[----:B0-----:R-:W-:-:S04]  /*0bc0*/  SHF.R.S32.HI R7, RZ, 0x1f, R6 ;  /* 0x0000001fff077819 */ /* 0x001fc80000011406 */
.L_x_198:
[----:B------:R-:W-:Y:S05]  /*0bd0*/  BRX R6 -0xbe0                                                           (*"BRANCH_TARGETS .L_x_199,.L_x_200,.L_x_103"*) ;  /* 0xfffffff406087949 */ /* 0x000fea000383ffff */
.L_x_200:
        /* <DEDUP_REMOVED lines=15> */
.L_x_106:
[----:B------:R-:W0:Y:S02]  /*0cd0*/  MUFU.RCP R7, R0 ;  /* 0x0000000000077308 */ /* 0x000e240000001000 */
[----:B0-----:R-:W-:-:S04]  /*0ce0*/  FFMA R5, R0, R7, -1 ;  /* 0xbf80000000057423 */ /* 0x001fc80000000007 */
[----:B------:R-:W-:-:S04]  /*0cf0*/  FADD.FTZ R6, -R5, -RZ ;  /* 0x800000ff05067221 */ /* 0x000fc80000010100 */
[----:B------:R-:W-:-:S07]  /*0d00*/  FFMA R7, R7, R6, R7 ;  /* 0x0000000607077223 */ /* 0x000fce0000000007 */
.L_x_107:
        /* <DEDUP_REMOVED lines=9> */
.L_x_199:
        /* <DEDUP_REMOVED lines=15> */
.L_x_108:
[----:B------:R-:W0:Y:S02]  /*0e90*/  MUFU.RCP R7, R0 ;  /* 0x0000000000077308 */ /* 0x000e240000001000 */
[----:B0-----:R-:W-:-:S04]  /*0ea0*/  FFMA R5, R0, R7, -1 ;  /* 0xbf80000000057423 */ /* 0x001fc80000000007 */
[----:B------:R-:W-:-:S04]  /*0eb0*/  FADD.FTZ R6, -R5, -RZ ;  /* 0x800000ff05067221 */ /* 0x000fc80000010100 */
[----:B------:R-:W-:-:S07]  /*0ec0*/  FFMA R7, R7, R6, R7 ;  /* 0x0000000607077223 */ /* 0x000fce0000000007 */
.L_x_109:
        /* <DEDUP_REMOVED lines=9> */
.L_x_99:
[----:B------:R-:W-:-:S13]  /*0f60*/  ISETP.GT.AND P0, PT, R18, 0x5, PT ;  /* 0x000000051200780c */ /* 0x000fda0003f04270 */
[----:B------:R-:W-:Y:S05]  /*0f70*/  @P0 BRA `(.L_x_110) ;  /* 0x0000000400000947 */ /* 0x000fea0003800000 */
[----:B------:R-:W-:-:S04]  /*0f80*/  MOV R5, 0xfffffffc ;  /* 0xfffffffc00057802 */ /* 0x000fc80000000f00 */
[----:B------:R-:W-:-:S05]  /*0f90*/  VIADDMNMX.U32 R0, R18, R5, 0x2, PT ;  /* 0x0000000212007446 */ /* 0x000fca0003800005 */
[----:B------:R-:W-:-:S04]  /*0fa0*/  IMAD.SHL.U32 R0, R0, 0x4, RZ ;  /* 0x0000000400007824 */ /* 0x000fc800078e00ff */
[----:B------:R-:W0:Y:S02]  /*0fb0*/  LDC R6, c[0x2][R0+0x18] ;  /* 0x0080060000067b82 */ /* 0x000e240000000800 */
[----:B0-----:R-:W-:-:S04]  /*0fc0*/  SHF.R.S32.HI R7, RZ, 0x1f, R6 ;  /* 0x0000001fff077819 */ /* 0x001fc80000011406 */
.L_x_202:
[----:B------:R-:W-:Y:S05]  /*0fd0*/  BRX R6 -0xfe0                                                           (*"BRANCH_TARGETS .L_x_203,.L_x_204,.L_x_103"*) ;  /* 0xfffffff006087949 */ /* 0x000fea000383ffff */
.L_x_204:
        /* <DEDUP_REMOVED lines=15> */
.L_x_111:
[----:B------:R-:W0:Y:S02]  /*10d0*/  MUFU.RCP R7, R0 ;  /* 0x0000000000077308 */ /* 0x000e240000001000 */
[----:B0-----:R-:W-:-:S04]  /*10e0*/  FFMA R5, R0, R7, -1 ;  /* 0xbf80000000057423 */ /* 0x001fc80000000007 */
[----:B------:R-:W-:-:S04]  /*10f0*/  FADD.FTZ R6, -R5, -RZ ;  /* 0x800000ff05067221 */ /* 0x000fc80000010100 */
[----:B------:R-:W-:-:S07]  /*1100*/  FFMA R7, R7, R6, R7 ;  /* 0x0000000607077223 */ /* 0x000fce0000000007 */
.L_x_112:
        /* <DEDUP_REMOVED lines=9> */
.L_x_203:
        /* <DEDUP_REMOVED lines=17> */
.L_x_113:
[----:B------:R-:W0:Y:S02]  /*12b0*/  MUFU.RCP R7, R0 ;  /* 0x0000000000077308 */ /* 0x000e240000001000 */
[----:B0-----:R-:W-:-:S04]  /*12c0*/  FFMA R5, R0, R7, -1 ;  /* 0xbf80000000057423 */ /* 0x001fc80000000007 */
[----:B------:R-:W-:-:S04]  /*12d0*/  FADD.FTZ R6, -R5, -RZ ;  /* 0x800000ff05067221 */ /* 0x000fc80000010100 */
[----:B------:R-:W-:-:S07]  /*12e0*/  FFMA R7, R7, R6, R7 ;  /* 0x0000000607077223 */ /* 0x000fce0000000007 */
.L_x_114:
        /* <DEDUP_REMOVED lines=9> */
.L_x_110:
[----:B------:R-:W-:-:S04]  /*1380*/  MOV R5, 0xfffffffa ;  /* 0xfffffffa00057802 */ /* 0x000fc80000000f00 */
[----:B------:R-:W-:-:S05]  /*1390*/  VIADDMNMX.U32 R0, R18, R5, 0x3, PT ;  /* 0x0000000312007446 */ /* 0x000fca0003800005 */
[----:B------:R-:W-:-:S04]  /*13a0*/  IMAD.SHL.U32 R0, R0, 0x4, RZ ;  /* 0x0000000400007824 */ /* 0x000fc800078e00ff */
[----:B------:R-:W0:Y:S02]  /*13b0*/  LDC R6, c[0x2][R0+0x24] ;  /* 0x0080090000067b82 */ /* 0x000e240000000800 */
[----:B0-----:R-:W-:-:S04]  /*13c0*/  SHF.R.S32.HI R7, RZ, 0x1f, R6 ;  /* 0x0000001fff077819 */ /* 0x001fc80000011406 */
.L_x_206:
[----:B------:R-:W-:Y:S05]  /*13d0*/  BRX R6 -0x13e0                                                          (*"BRANCH_TARGETS .L_x_207,.L_x_208,.L_x_209,.L_x_103"*) ;  /* 0xffffffec06087949 */ /* 0x000fea000383ffff */
.L_x_209:
        /* <DEDUP_REMOVED lines=17> */
.L_x_115:
[----:B------:R-:W0:Y:S02]  /*14f0*/  MUFU.RCP R7, R0 ;  /* 0x0000000000077308 */ /* 0x000e240000001000 */
[----:B0-----:R-:W-:-:S04]  /*1500*/  FFMA R5, R0, R7, -1 ;  /* 0xbf80000000057423 */ /* 0x001fc80000000007 */
[----:B------:R-:W-:-:S04]  /*1510*/  FADD.FTZ R6, -R5, -RZ ;  /* 0x800000ff05067221 */ /* 0x000fc80000010100 */
[----:B------:R-:W-:-:S07]  /*1520*/  FFMA R7, R7, R6, R7 ;  /* 0x0000000607077223 */ /* 0x000fce0000000007 */
.L_x_116:
        /* <DEDUP_REMOVED lines=9> */
.L_x_207:
        /* <DEDUP_REMOVED lines=15> */
.L_x_117:
[----:B------:R-:W0:Y:S02]  /*16b0*/  MUFU.RCP R7, R0 ;  /* 0x0000000000077308 */ /* 0x000e240000001000 */
[----:B0-----:R-:W-:-:S04]  /*16c0*/  FFMA R5, R0, R7, -1 ;  /* 0xbf80000000057423 */ /* 0x001fc80000000007 */
[----:B------:R-:W-:-:S04]  /*16d0*/  FADD.FTZ R6, -R5, -RZ ;  /* 0x800000ff05067221 */ /* 0x000fc80000010100 */
[----:B------:R-:W-:-:S07]  /*16e0*/  FFMA R7, R7, R6, R7 ;  /* 0x0000000607077223 */ /* 0x000fce0000000007 */
.L_x_118:
        /* <DEDUP_REMOVED lines=9> */
.L_x_208:
        /* <DEDUP_REMOVED lines=15> */
.L_x_119:
[----:B------:R-:W0:Y:S02]  /*1870*/  MUFU.RCP R7, R0 ;  /* 0x0000000000077308 */ /* 0x000e240000001000 */
[----:B0-----:R-:W-:-:S04]  /*1880*/  FFMA R5, R0, R7, -1 ;  /* 0xbf80000000057423 */ /* 0x001fc80000000007 */
[----:B------:R-:W-:-:S04]  /*1890*/  FADD.FTZ R6, -R5, -RZ ;  /* 0x800000ff05067221 */ /* 0x000fc80000010100 */
[----:B------:R-:W-:-:S07]  /*18a0*/  FFMA R7, R7, R6, R7 ;  /* 0x0000000607077223 */ /* 0x000fce0000000007 */
.L_x_120:
        /* <DEDUP_REMOVED lines=8> */
.L_x_103:
[----:B------:R-:W-:Y:S05]  /*1930*/  BSYNC.RECONVERGENT B0 ;  /* 0x0000000000007941 */ /* 0x000fea0003800200 */
.L_x_98:
[----:B------:R-:W5:Y:S01]  /*1940*/  LDCU UR9, c[0x0][0x360] ;  /* 0x00006c00ff0977ac */ /* 0x000f620008000800 */
[----:B------:R-:W-:Y:S06]  /*1950*/  BAR.SYNC.DEFER_BLOCKING 0x0 ;  /* 0x0000000000007b1d */ /* 0x000fec0000010000 */
[----:B------:R-:W0:Y:S01]  /*1960*/  LDCU UR10, c[0x0][0x3a0] ;  /* 0x00007400ff0a77ac */ /* 0x000e220008000800 */
[----:B-----5:R-:W-:-:S04]  /*1970*/  UIADD3 UR8, UPT, UPT, UR9, -0x1, UR14 ;  /* 0xffffffff09087890 */ /* 0x020fc8000fffe00e */
[----:B------:R-:W-:Y:S02]  /*1980*/  UISETP.GT.U32.AND UP0, UPT, UR9, UR8, UPT ;  /* 0x000000080900728c */ /* 0x000fe4000bf04070 */
[----:B0-----:R-:W-:-:S07]  /*1990*/  UIMAD UR10, UR14, UR10, URZ ;  /* 0x0000000a0e0a72a4 */ /* 0x001fce000f8e02ff */
[----:B------:R-:W-:Y:S05]  /*19a0*/  BRA.U UP0, `(.L_x_121) ;  /* 0x0000000d00287547 */ /* 0x000fea000b800000 */
[----:B------:R-:W0:Y:S01]  /*19b0*/  I2F.U32.RP R0, UR9 ;  /* 0x0000000900007d06 */ /* 0x000e220008209000 */
[----:B------:R-:W-:Y:S01]  /*19c0*/  UIADD3 UR11, UPT, UPT, URZ, -UR9, URZ ;  /* 0x80000009ff0b7290 */ /* 0x000fe2000fffe0ff */
[----:B------:R-:W-:Y:S01]  /*19d0*/  UMOV UR4, URZ ;  /* 0x000000ff00047c82 */ /* 0x000fe20008000000 */
[----:B------:R-:W-:-:S05]  /*19e0*/  UISETP.NE.U32.AND UP2, UPT, UR9, URZ, UPT ;  /* 0x000000ff0900728c */ /* 0x000fca000bf45070 */
[----:B0-----:R-:W0:Y:S02]  /*19f0*/  MUFU.RCP R0, R0 ;  /* 0x0000000000007308 */ /* 0x001e240000001000 */
[----:B0-----:R-:W-:-:S06]  /*1a00*/  IADD3 R5, PT, PT, R0, 0xffffffe, RZ ;  /* 0x0ffffffe00057810 */ /* 0x001fcc0007ffe0ff */
[----:B------:R-:W0:Y:S02]  /*1a10*/  F2I.FTZ.U32.TRUNC.NTZ R5, R5 ;  /* 0x0000000500057305 */ /* 0x000e24000021f000 */
[----:B0-----:R-:W-:Y:S01]  /*1a20*/  R2UR UR5, R5 ;  /* 0x00000000050572ca */ /* 0x001fe200000e0000 */
[----:B------:R-:W-:-:S12]  /*1a30*/  IMAD.MOV.U32 R5, RZ, RZ, RZ ;  /* 0x000000ffff057224 */ /* 0x000fd800078e00ff */
[----:B------:R-:W-:-:S04]  /*1a40*/  UIMAD UR11, UR11, UR5, URZ ;  /* 0x000000050b0b72a4 */ /* 0x000fc8000f8e02ff */
[----:B------:R-:W-:-:S04]  /*1a50*/  UIMAD.WIDE.U32 UR4, UR5, UR11, UR4 ;  /* 0x0000000b050472a5 */ /* 0x000fc8000f8e0004 */
[----:B------:R-:W-:-:S03]  /*1a60*/  UIMAD.WIDE.U32 UR4, UR5, UR8, URZ ;  /* 0x00000008050472a5 */ /* 0x000fc6000f8e00ff */
[----:B------:R-:W0:Y:S01]  /*1a70*/  S2UR UR11, SR_CgaCtaId ;  /* 0x00000000000b79c3 */ /* 0x000e220000008800 */
[----:B------:R-:W-:-:S04]  /*1a80*/  UIADD3 UR4, UPT, UPT, -UR5, URZ, URZ ;  /* 0x000000ff05047290 */ /* 0x000fc8000fffe1ff */
[----:B------:R-:W-:-:S03]  /*1a90*/  UIMAD UR8, UR9, UR4, UR8 ;  /* 0x00000004090872a4 */ /* 0x000fc6000f8e0208 */
[----:B------:R-:W-:Y:S01]  /*1aa0*/  UMOV UR4, 0x400 ;  /* 0x0000040000047882 */ /* 0x000fe20000000000 */
[----:B------:R-:W-:-:S11]  /*1ab0*/  UISETP.GE.U32.AND UP0, UPT, UR8, UR9, UPT ;  /* 0x000000090800728c */ /* 0x000fd6000bf06070 */
[----:B------:R-:W-:Y:S02]  /*1ac0*/  @UP0 UIADD3 UR8, UPT, UPT, -UR9, UR8, URZ ;  /* 0x0000000809080290 */ /* 0x000fe4000fffe1ff */
[----:B------:R-:W-:Y:S02]  /*1ad0*/  @UP0 UIADD3 UR5, UPT, UPT, UR5, 0x1, URZ ;  /* 0x0000000105050890 */ /* 0x000fe4000fffe0ff */
[----:B------:R-:W-:Y:S02]  /*1ae0*/  UISETP.GE.U32.AND UP1, UPT, UR8, UR9, UPT ;  /* 0x000000090800728c */ /* 0x000fe4000bf26070 */
[----:B0-----:R-:W-:-:S09]  /*1af0*/  ULEA UR4, UR11, UR4, 0x18 ;  /* 0x000000040b047291 */ /* 0x001fd2000f8ec0ff */
[----:B------:R-:W-:Y:S01]  /*1b00*/  @UP1 UIADD3 UR5, UPT, UPT, UR5, 0x1, URZ ;  /* 0x0000000105051890 */ /* 0x000fe2000fffe0ff */
[----:B------:R-:W0:Y:S01]  /*1b10*/  LDS.128 R20, [UR4] ;  /* 0x00000004ff147984 */ /* 0x000e220008000c00 */
[----:B------:R-:W-:-:S03]  /*1b20*/  @!UP2 ULOP3.LUT UR5, URZ, UR9, URZ, 0x33, !UPT ;  /* 0x00000009ff05a292 */ /* 0x000fc6000f8e33ff */
[----:B------:R-:W0:Y:S01]  /*1b30*/  LDS.128 R12, [UR4+0x20] ;  /* 0x00002004ff0c7984 */ /* 0x000e220008000c00 */
[----:B------:R-:W-:-:S03]  /*1b40*/  UISETP.LT.U32.AND UP0, UPT, UR5, 0x1, UPT ;  /* 0x000000010500788c */ /* 0x000fc6000bf01070 */
[----:B------:R-:W0:Y:S01]  /*1b50*/  LDS.128 R8, [UR4+0x10] ;  /* 0x00001004ff087984 */ /* 0x000e220008000c00 */
[----:B------:R-:W-:Y:S02]  /*1b60*/  USEL UR4, UR5, 0x1, !UP0 ;  /* 0x0000000105047887 */ /* 0x000fe4000c000000 */
[----:B------:R-:W-:Y:S02]  /*1b70*/  UISETP.GE.U32.AND UP0, UPT, UR5, 0x4, UPT ;  /* 0x000000040500788c */ /* 0x000fe4000bf06070 */
[----:B------:R-:W-:-:S07]  /*1b80*/  ULOP3.LUT UR8, UR4, 0x3, URZ, 0xc0, !UPT ;  /* 0x0000000304087892 */ /* 0x000fce000f8ec0ff */
[----:B------:R-:W-:Y:S05]  /*1b90*/  BRA.U !UP0, `(.L_x_122) ;  /* 0x0000000908107547 */ /* 0x000fea000b800000 */
[----:B------:R-:W-:Y:S01]  /*1ba0*/  ULOP3.LUT UR4, UR4, 0xfffffffc, URZ, 0xc0, !UPT ;  /* 0xfffffffc04047892 */ /* 0x000fe2000f8ec0ff */
[----:B------:R-:W-:Y:S01]  /*1bb0*/  MOV R17, UR9 ;  /* 0x0000000900117c02 */ /* 0x000fe20008000f00 */
[----:B------:R-:W-:Y:S01]  /*1bc0*/  VIADD R0, R18, UR9 ;  /* 0x0000000912007c36 */ /* 0x000fe20008000000 */
[----:B------:R-:W-:Y:S01]  /*1bd0*/  MOV R24, UR9 ;  /* 0x0000000900187c02 */ /* 0x000fe20008000f00 */
[----:B------:R-:W-:Y:S01]  /*1be0*/  UIADD3 UR5, UPT, UPT, -UR4, URZ, URZ ;  /* 0x000000ff04057290 */ /* 0x000fe2000fffe1ff */
[----:B-1234-:R-:W-:Y:S01]  /*1bf0*/  MOV R7, UR9 ;  /* 0x0000000900077c02 */ /* 0x01efe20008000f00 */
[----:B------:R-:W-:Y:S01]  /*1c00*/  IMAD R17, R17, 0x3, R18 ;  /* 0x0000000311117824 */ /* 0x000fe200078e0212 */
[----:B------:R-:W-:Y:S01]  /*1c10*/  MOV R16, UR9 ;  /* 0x0000000900107c02 */ /* 0x000fe20008000f00 */
[----:B------:R-:W-:Y:S01]  /*1c20*/  IMAD R24, R24, 0xc, R3 ;  /* 0x0000000c18187824 */ /* 0x000fe200078e0203 */
[-C--:B------:R-:W-:Y:S01]  /*1c30*/  MOV R6, R18.reuse ;  /* 0x0000001200067202 */ /* 0x080fe20000000f00 */
[----:B------:R-:W-:Y:S01]  /*1c40*/  IMAD.U32 R5, RZ, RZ, UR4 ;  /* 0x00000004ff057e24 */ /* 0x000fe2000f8e00ff */
[----:B------:R-:W-:-:S02]  /*1c50*/  LEA R7, R7, R18, 0x1 ;  /* 0x0000001207077211 */ /* 0x000fc400078e08ff */
[----:B------:R-:W-:Y:S02]  /*1c60*/  LEA R16, R16, R3, 0x3 ;  /* 0x0000000310107211 */ /* 0x000fe400078e18ff */
[----:B------:R-:W-:-:S07]  /*1c70*/  SHF.L.U32 R25, R0, 0x2, RZ ;  /* 0x0000000200197819 */ /* 0x000fce00000006ff */
.L_x_131:
        /* <DEDUP_REMOVED lines=8> */
[----:B------:R-:W-:Y:S02]  /*1d00*/  LEA R27, R26, R3, 0x2 ;  /* 0x000000031a1b7211 */ /* 0x000fe400078e10ff */
[----:B------:R-:W-:-:S03]  /*1d10*/  MOV R26, UR15 ;  /* 0x0000000f001a7c02 */ /* 0x000fc60008000f00 */
[----:B------:R-:W0:Y:S01]  /*1d20*/  LDS R28, [R27+UR6] ;  /* 0x000000061b1c7984 */ /* 0x000e220008000800 */
[----:B------:R-:W-:-:S05]  /*1d30*/  IADD3 R26, PT, PT, R26, UR6, R3 ;  /* 0x000000061a1a7c10 */ /* 0x000fca000fffe003 */
[----:B------:R-:W1:Y:S01]  /*1d40*/  LDS R29, [R26] ;  /* 0x000000001a1d7984 */ /* 0x000e620000000800 */
[----:B0-----:R-:W-:Y:S01]  /*1d50*/  FMUL R33, R28, R21 ;  /* 0x000000151c217220 */ /* 0x001fe20000400000 */
[----:B------:R-:W-:Y:S01]  /*1d60*/  FMUL R30, R8, R28 ;  /* 0x0000001c081e7220 */ /* 0x000fe20000400000 */
[----:B------:R-:W-:Y:S02]  /*1d70*/  FMUL R35, R28, R11 ;  /* 0x0000000b1c237220 */ /* 0x000fe40000400000 */
[----:B------:R-:W-:Y:S01]  /*1d80*/  FFMA R28, R20, R31, R33 ;  /* 0x0000001f141c7223 */ /* 0x000fe20000000021 */
[C---:B------:R-:W-:Y:S01]  /*1d90*/  FFMA R30, R31.reuse, R23, R30 ;  /* 0x000000171f1e7223 */ /* 0x040fe2000000001e */
[----:B------:R-:W-:Y:S02]  /*1da0*/  FFMA R35, R31, R10, R35 ;  /* 0x0000000a1f237223 */ /* 0x000fe40000000023 */
[C---:B-1----:R-:W-:Y:S01]  /*1db0*/  FFMA R28, R29.reuse, R22, R28 ;  /* 0x000000161d1c7223 */ /* 0x042fe2000000001c */
[C---:B------:R-:W-:Y:S01]  /*1dc0*/  FFMA R31, R29.reuse, R9, R30 ;  /* 0x000000091d1f7223 */ /* 0x040fe2000000001e */
[----:B------:R-:W-:-:S02]  /*1dd0*/  FFMA R32, R29, R12, R35 ;  /* 0x0000000c1d207223 */ /* 0x000fc40000000023 */
[----:B------:R-:W-:Y:S01]  /*1de0*/  FADD R28, R13, R28 ;  /* 0x0000001c0d1c7221 */ /* 0x000fe20000000000 */
[----:B------:R-:W-:Y:S01]  /*1df0*/  FADD R30, R31, R14 ;  /* 0x0000000e1f1e7221 */ /* 0x000fe20000000000 */
[----:B------:R-:W-:-:S03]  /*1e00*/  FADD R29, R32, R15 ;  /* 0x0000000f201d7221 */ /* 0x000fc60000000000 */
[----:B------:R1:W-:Y:S04]  /*1e10*/  STS [R3+UR6], R28 ;  /* 0x0000001c03007988 */ /* 0x0003e80008000806 */
[----:B------:R1:W-:Y:S04]  /*1e20*/  STS [R27+UR6], R30 ;  /* 0x0000001e1b007988 */ /* 0x0003e80008000806 */
[----:B------:R1:W-:Y:S02]  /*1e30*/  STS [R26], R29 ;  /* 0x0000001d1a007388 */ /* 0x0003e40000000800 */
.L_x_124:
[----:B------:R-:W-:Y:S05]  /*1e40*/  BSYNC.RECONVERGENT B0 ;  /* 0x0000000000007941 */ /* 0x000fea0003800200 */
.L_x_123:
[----:B------:R-:W-:Y:S04]  /*1e50*/  BSSY.RECONVERGENT B0, `(.L_x_125) ;  /* 0x0000018000007945 */ /* 0x000fe80003800200 */
[----:B------:R-:W-:Y:S05]  /*1e60*/  @P1 BRA `(.L_x_126) ;  /* 0x0000000000581947 */ /* 0x000fea0003800000 */
[----:B-1----:R-:W-:Y:S01]  /*1e70*/  MOV R26, UR14 ;  /* 0x0000000e001a7c02 */ /* 0x002fe20008000f00 */
[----:B------:R-:W-:Y:S04]  /*1e80*/  LDS R31, [R25+UR6] ;  /* 0x00000006191f7984 */ /* 0x000fe80008000800 */
[----:B------:R-:W-:Y:S01]  /*1e90*/  IMAD R27, R26, 0x4, R25 ;  /* 0x000000041a1b7824 */ /* 0x000fe200078e0219 */
[----:B------:R-:W-:-:S04]  /*1ea0*/  MOV R26, UR15 ;  /* 0x0000000f001a7c02 */ /* 0x000fc80008000f00 */
        /* <DEDUP_REMOVED lines=18> */
.L_x_126:
[----:B------:R-:W-:Y:S05]  /*1fd0*/  BSYNC.RECONVERGENT B0 ;  /* 0x0000000000007941 */ /* 0x000fea0003800200 */
.L_x_125:
[----:B------:R-:W-:Y:S04]  /*1fe0*/  BSSY.RECONVERGENT B0, `(.L_x_127) ;  /* 0x0000019000007945 */ /* 0x000fe80003800200 */
[----:B------:R-:W-:Y:S05]  /*1ff0*/  @P2 BRA `(.L_x_128) ;  /* 0x00000000005c2947 */ /* 0x000fea0003800000 */
[----:B-12---:R-:W-:Y:S01]  /*2000*/  MOV R27, UR14 ;  /* 0x0000000e001b7c02 */ /* 0x006fe20008000f00 */
[----:B------:R-:W-:Y:S01]  /*2010*/  ULEA UR4, UR9, UR15, 0x3 ;  /* 0x0000000f09047291 */ /* 0x000fe2000f8e18ff */
[----:B------:R-:W-:Y:S01]  /*2020*/  MOV R26, UR6 ;  /* 0x00000006001a7c02 */ /* 0x000fe20008000f00 */
[----:B------:R-:W-:Y:S01]  /*2030*/  LDS R31, [R16+UR6] ;  /* 0x00000006101f7984 */ /* 0x000fe20008000800 */
[----:B------:R-:W-:-:S03]  /*2040*/  LEA R27, R27, R16, 0x2 ;  /* 0x000000101b1b7211 */ /* 0x000fc600078e10ff */
[----:B------:R-:W-:Y:S02]  /*2050*/  IADD3 R26, PT, PT, R26, UR4, R3 ;  /* 0x000000041a1a7c10 */ /* 0x000fe4000fffe003 */
[----:B------:R-:W0:Y:S04]  /*2060*/  LDS R28, [R27+UR6] ;  /* 0x000000061b1c7984 */ /* 0x000e280008000800 */
[----:B------:R-:W1:Y:S01]  /*2070*/  LDS R29, [R26] ;  /* 0x000000001a1d7984 */ /* 0x000e620000000800 */
[----:B0-----:R-:W-:Y:S01]  /*2080*/  FMUL R33, R28, R21 ;  /* 0x000000151c217220 */ /* 0x001fe20000400000 */
[----:B------:R-:W-:Y:S01]  /*2090*/  FMUL R30, R8, R28 ;  /* 0x0000001c081e7220 */ /* 0x000fe20000400000 */
[----:B------:R-:W-:Y:S02]  /*20a0*/  FMUL R35, R28, R11 ;  /* 0x0000000b1c237220 */ /* 0x000fe40000400000 */
[----:B------:R-:W-:Y:S01]  /*20b0*/  FFMA R28, R20, R31, R33 ;  /* 0x0000001f141c7223 */ /* 0x000fe20000000021 */
[C---:B------:R-:W-:Y:S01]  /*20c0*/  FFMA R30, R31.reuse, R23, R30 ;  /* 0x000000171f1e7223 */ /* 0x040fe2000000001e */
[----:B------:R-:W-:-:S02]  /*20d0*/  FFMA R35, R31, R10, R35 ;  /* 0x0000000a1f237223 */ /* 0x000fc40000000023 */
[C---:B-1----:R-:W-:Y:S01]  /*20e0*/  FFMA R28, R29.reuse, R22, R28 ;  /* 0x000000161d1c7223 */ /* 0x042fe2000000001c */
[C---:B------:R-:W-:Y:S01]  /*20f0*/  FFMA R31, R29.reuse, R9, R30 ;  /* 0x000000091d1f7223 */ /* 0x040fe2000000001e */
[----:B------:R-:W-:Y:S02]  /*2100*/  FFMA R30, R29, R12, R35 ;  /* 0x0000000c1d1e7223 */ /* 0x000fe40000000023 */
[----:B------:R-:W-:Y:S01]  /*2110*/  FADD R29, R13, R28 ;  /* 0x0000001c0d1d7221 */ /* 0x000fe20000000000 */
[----:B------:R-:W-:Y:S01]  /*2120*/  FADD R28, R31, R14 ;  /* 0x0000000e1f1c7221 */ /* 0x000fe20000000000 */
[----:B------:R-:W-:-:S03]  /*2130*/  FADD R31, R30, R15 ;  /* 0x0000000f1e1f7221 */ /* 0x000fc60000000000 */
[----:B------:R3:W-:Y:S04]  /*2140*/  STS [R16+UR6], R29 ;  /* 0x0000001d10007988 */ /* 0x0007e80008000806 */
[----:B------:R3:W-:Y:S04]  /*2150*/  STS [R27+UR6], R28 ;  /* 0x0000001c1b007988 */ /* 0x0007e80008000806 */
[----:B------:R3:W-:Y:S02]  /*2160*/  STS [R26], R31 ;  /* 0x0000001f1a007388 */ /* 0x0007e40000000800 */
.L_x_128:
[----:B------:R-:W-:Y:S05]  /*2170*/  BSYNC.RECONVERGENT B0 ;  /* 0x0000000000007941 */ /* 0x000fea0003800200 */
.L_x_127:
[----:B------:R-:W-:Y:S04]  /*2180*/  BSSY.RECONVERGENT B0, `(.L_x_129) ;  /* 0x0000019000007945 */ /* 0x000fe80003800200 */
[----:B------:R-:W-:Y:S05]  /*2190*/  @P3 BRA `(.L_x_130) ;  /* 0x00000000005c3947 */ /* 0x000fea0003800000 */
[----:B-123--:R-:W-:Y:S01]  /*21a0*/  IMAD.U32 R27, RZ, RZ, UR14 ;  /* 0x0000000eff1b7e24 */ /* 0x00efe2000f8e00ff */
[----:B------:R-:W-:Y:S01]  /*21b0*/  UIMAD UR4, UR9, 0xc, UR15 ;  /* 0x0000000c090478a4 */ /* 0x000fe2000f8e020f */
[----:B------:R-:W-:Y:S01]  /*21c0*/  MOV R26, UR6 ;  /* 0x00000006001a7c02 */ /* 0x000fe20008000f00 */
[----:B------:R-:W-:Y:S02]  /*21d0*/  LDS R31, [R24+UR6] ;  /* 0x00000006181f7984 */ /* 0x000fe40008000800 */
[----:B------:R-:W-:Y:S02]  /*21e0*/  LEA R27, R27, R24, 0x2 ;  /* 0x000000181b1b7211 */ /* 0x000fe400078e10ff */
[----:B------:R-:W-:-:S03]  /*21f0*/  IADD3 R26, PT, PT, R26, UR4, R3 ;  /* 0x000000041a1a7c10 */ /* 0x000fc6000fffe003 */
        /* <DEDUP_REMOVED lines=17> */
.L_x_130:
[----:B------:R-:W-:Y:S05]  /*2310*/  BSYNC.RECONVERGENT B0 ;  /* 0x0000000000007941 */ /* 0x000fea0003800200 */
.L_x_129:
[----:B------:R-:W-:Y:S01]  /*2320*/  UIADD3 UR5, UPT, UPT, UR5, 0x4, URZ ;  /* 0x0000000405057890 */ /* 0x000fe2000fffe0ff */
[----:B-1234-:R-:W-:Y:S01]  /*2330*/  IMAD.U32 R28, RZ, RZ, UR9 ;  /* 0x00000009ff1c7e24 */ /* 0x01efe2000f8e00ff */
[----:B------:R-:W-:Y:S01]  /*2340*/  MOV R29, UR9 ;  /* 0x00000009001d7c02 */ /* 0x000fe20008000f00 */
[----:B------:R-:W-:Y:S02]  /*2350*/  ULEA UR6, UR9, UR6, 0x4 ;  /* 0x0000000609067291 */ /* 0x000fe4000f8e20ff */
[----:B------:R-:W-:Y:S01]  /*2360*/  MOV R27, UR9 ;  /* 0x00000009001b7c02 */ /* 0x000fe20008000f00 */
[----:B------:R-:W-:Y:S01]  /*2370*/  UISETP.NE.AND UP0, UPT, UR5, URZ, UPT ;  /* 0x000000ff0500728c */ /* 0x000fe2000bf05270 */
[----:B------:R-:W-:Y:S01]  /*2380*/  MOV R26, UR9 ;  /* 0x00000009001a7c02 */ /* 0x000fe20008000f00 */
[----:B------:R-:W-:Y:S01]  /*2390*/  IMAD R6, R29, 0x4, R6 ;  /* 0x000000041d067824 */ /* 0x000fe200078e0206 */
[----:B------:R-:W-:Y:S02]  /*23a0*/  LEA R0, R27, R0, 0x2 ;  /* 0x000000001b007211 */ /* 0x000fe400078e10ff */
[----:B------:R-:W-:-:S02]  /*23b0*/  LEA R7, R26, R7, 0x2 ;  /* 0x000000071a077211 */ /* 0x000fc400078e10ff */
[----:B------:R-:W-:Y:S02]  /*23c0*/  LEA R17, R28, R17, 0x2 ;  /* 0x000000111c117211 */ /* 0x000fe400078e10ff */
[----:B------:R-:W-:Y:S05]  /*23d0*/  BRA.U UP0, `(.L_x_131) ;  /* 0xfffffff900287547 */ /* 0x000fea000b83ffff */
.L_x_122:
[----:B------:R-:W-:-:S09]  /*23e0*/  UISETP.NE.AND UP0, UPT, UR8, URZ, UPT ;  /* 0x000000ff0800728c */ /* 0x000fd2000bf05270 */
[----:B------:R-:W-:Y:S05]  /*23f0*/  BRA.U !UP0, `(.L_x_121) ;  /* 0x0000000108947547 */ /* 0x000fea000b800000 */
[----:B------:R-:W5:Y:S01]  /*2400*/  S2UR UR5, SR_CgaCtaId ;  /* 0x00000000000579c3 */ /* 0x000f620000008800 */
[----:B------:R-:W-:Y:S01]  /*2410*/  UMOV UR4, 0x400 ;  /* 0x0000040000047882 */ /* 0x000fe20000000000 */
[----:B------:R-:W-:Y:S01]  /*2420*/  IMAD R5, R5, UR9, R18 ;  /* 0x0000000905057c24 */ /* 0x000fe2000f8e0212 */
[----:B------:R-:W-:-:S04]  /*2430*/  UIADD3 UR4, UPT, UPT, UR4, 0x40, URZ ;  /* 0x0000004004047890 */ /* 0x000fc8000fffe0ff */
[----:B-----5:R-:W-:Y:S02]  /*2440*/  ULEA UR5, UR5, UR4, 0x18 ;  /* 0x0000000405057291 */ /* 0x020fe4000f8ec0ff */
[----:B------:R-:W-:-:S04]  /*2450*/  UIADD3 UR4, UPT, UPT, -UR8, URZ, URZ ;  /* 0x000000ff08047290 */ /* 0x000fc8000fffe1ff */
[----:B------:R-:W-:-:S08]  /*2460*/  LEA R0, R5, UR5, 0x2 ;  /* 0x0000000505007c11 */ /* 0x000fd0000f8e10ff */
.L_x_134:
[----:B------:R-:W-:Y:S01]  /*2470*/  ISETP.GE.U32.AND P0, PT, R5, UR14, PT ;  /* 0x0000000e05007c0c */ /* 0x000fe2000bf06070 */
[----:B------:R-:W-:Y:S01]  /*2480*/  UIADD3 UR4, UPT, UPT, UR4, 0x1, URZ ;  /* 0x0000000104047890 */ /* 0x000fe2000fffe0ff */
[----:B------:R-:W-:Y:S01]  /*2490*/  BSSY.RECONVERGENT B0, `(.L_x_132) ;  /* 0x0000018000007945 */ /* 0x000fe20003800200 */
[----:B------:R-:W-:Y:S02]  /*24a0*/  MOV R29, UR9 ;  /* 0x00000009001d7c02 */ /* 0x000fe40008000f00 */
[----:B------:R-:W-:-:S08]  /*24b0*/  UISETP.NE.AND UP0, UPT, UR4, URZ, UPT ;  /* 0x000000ff0400728c */ /* 0x000fd0000bf05270 */
[----:B------:R-:W-:Y:S05]  /*24c0*/  @P0 BRA `(.L_x_133) ;  /* 0x0000000000500947 */ /* 0x000fea0003800000 */
[----:B-1234-:R-:W-:Y:S01]  /*24d0*/  MOV R7, UR14 ;  /* 0x0000000e00077c02 */ /* 0x01efe20008000f00 */
[----:B------:R-:W-:Y:S03]  /*24e0*/  LDS R17, [R0+UR15] ;  /* 0x0000000f00117984 */ /* 0x000fe60008000800 */
[----:B------:R-:W-:Y:S02]  /*24f0*/  LEA R6, R7, R0, 0x2 ;  /* 0x0000000007067211 */ /* 0x000fe400078e10ff */
[----:B------:R-:W-:Y:S04]  /*2500*/  LDS R7, [R0] ;  /* 0x0000000000077984 */ /* 0x000fe80000000800 */
[----:B------:R-:W0:Y:S02]  /*2510*/  LDS R16, [R6] ;  /* 0x0000000006107984 */ /* 0x000e240000000800 */
[----:B0-----:R-:W-:Y:S01]  /*2520*/  FMUL R25, R16, R21 ;  /* 0x0000001510197220 */ /* 0x001fe20000400000 */
[----:B------:R-:W-:Y:S01]  /*2530*/  FMUL R24, R8, R16 ;  /* 0x0000001008187220 */ /* 0x000fe20000400000 */
[----:B------:R-:W-:-:S02]  /*2540*/  FMUL R27, R16, R11 ;  /* 0x0000000b101b7220 */ /* 0x000fc40000400000 */
[----:B------:R-:W-:Y:S01]  /*2550*/  FFMA R16, R20, R7, R25 ;  /* 0x0000000714107223 */ /* 0x000fe20000000019 */
[C---:B------:R-:W-:Y:S01]  /*2560*/  FFMA R24, R7.reuse, R23, R24 ;  /* 0x0000001707187223 */ /* 0x040fe20000000018 */
[----:B------:R-:W-:Y:S02]  /*2570*/  FFMA R27, R7, R10, R27 ;  /* 0x0000000a071b7223 */ /* 0x000fe4000000001b */
[C---:B------:R-:W-:Y:S01]  /*2580*/  FFMA R16, R17.reuse, R22, R16 ;  /* 0x0000001611107223 */ /* 0x040fe20000000010 */
[C---:B------:R-:W-:Y:S01]  /*2590*/  FFMA R25, R17.reuse, R9, R24 ;  /* 0x0000000911197223 */ /* 0x040fe20000000018 */
[----:B------:R-:W-:Y:S02]  /*25a0*/  FFMA R24, R17, R12, R27 ;  /* 0x0000000c11187223 */ /* 0x000fe4000000001b */
[----:B------:R-:W-:Y:S01]  /*25b0*/  FADD R7, R13, R16 ;  /* 0x000000100d077221 */ /* 0x000fe20000000000 */
[----:B------:R-:W-:Y:S01]  /*25c0*/  FADD R25, R25, R14 ;  /* 0x0000000e19197221 */ /* 0x000fe20000000000 */
[----:B------:R-:W-:-:S03]  /*25d0*/  FADD R17, R24, R15 ;  /* 0x0000000f18117221 */ /* 0x000fc60000000000 */
[----:B------:R0:W-:Y:S04]  /*25e0*/  STS [R0], R7 ;  /* 0x0000000700007388 */ /* 0x0001e80000000800 */
[----:B------:R0:W-:Y:S04]  /*25f0*/  STS [R6], R25 ;  /* 0x0000001906007388 */ /* 0x0001e80000000800 */
[----:B------:R0:W-:Y:S02]  /*2600*/  STS [R0+UR15], R17 ;  /* 0x0000001100007988 */ /* 0x0001e4000800080f */
.L_x_133:
[----:B------:R-:W-:Y:S05]  /*2610*/  BSYNC.RECONVERGENT B0 ;  /* 0x0000000000007941 */ /* 0x000fea0003800200 */
.L_x_132:
[----:B------:R-:W-:Y:S01]  /*2620*/  IADD3 R5, PT, PT, R5, UR9, RZ ;  /* 0x0000000905057c10 */ /* 0x000fe2000fffe0ff */
[----:B0-----:R-:W-:Y:S01]  /*2630*/  IMAD R0, R29, 0x4, R0 ;  /* 0x000000041d007824 */ /* 0x001fe200078e0200 */
[----:B------:R-:W-:Y:S06]  /*2640*/  BRA.U UP0, `(.L_x_134) ;  /* 0xfffffffd00887547 */ /* 0x000fec000b83ffff */
.L_x_121:
[----:B------:R-:W-:Y:S01]  /*2650*/  BAR.SYNC.DEFER_BLOCKING 0x0 ;  /* 0x0000000000007b1d */ /* 0x000fe20000010000 */
[----:B------:R-:W-:-:S09]  /*2660*/  UISETP.NE.AND UP0, UPT, UR10, URZ, UPT ;  /* 0x000000ff0a00728c */ /* 0x000fd2000bf05270 */
[----:B------:R-:W-:Y:S05]  /*2670*/  BRA.U !UP0, `(.L_x_135) ;  /* 0x0000000508a87547 */ /* 0x000fea000b800000 */
[----:B------:R-:W-:Y:S01]  /*2680*/  ULOP3.LUT UR8, UR14, 0xffffff, URZ, 0xc0, !UPT ;  /* 0x00ffffff0e087892 */ /* 0x000fe2000f8ec0ff */
[----:B------:R-:W-:-:S11]  /*2690*/  UMOV UR4, URZ ;  /* 0x000000ff00047c82 */ /* 0x000fd60008000000 */
.L_x_142:
[----:B0-----:R-:W-:Y:S01]  /*26a0*/  IADD3 R8, PT, PT, R18, UR4, RZ ;  /* 0x0000000412087c10 */ /* 0x001fe2000fffe0ff */
[----:B------:R-:W-:Y:S03]  /*26b0*/  BSSY.RECONVERGENT B0, `(.L_x_136) ;  /* 0x0000063000007945 */ /* 0x000fe60003800200 */
[----:B------:R-:W-:-:S13]  /*26c0*/  ISETP.GE.U32.AND P0, PT, R8, UR10, PT ;  /* 0x0000000a08007c0c */ /* 0x000fda000bf06070 */
[----:B------:R-:W-:Y:S05]  /*26d0*/  @P0 BRA `(.L_x_137) ;  /* 0x0000000400800947 */ /* 0x000fea0003800000 */
[----:B------:R-:W0:Y:S01]  /*26e0*/  I2F.U32.RP R0, UR14 ;  /* 0x0000000e00007d06 */ /* 0x000e220008209000 */
[----:B------:R-:W-:Y:S01]  /*26f0*/  IADD3 R5, PT, PT, RZ, -UR14, RZ ;  /* 0x8000000eff057c10 */ /* 0x000fe2000fffe0ff */
[----:B------:R-:W5:Y:S01]  /*2700*/  S2UR UR6, SR_CgaCtaId ;  /* 0x00000000000679c3 */ /* 0x000f620000008800 */
[----:B------:R-:W-:Y:S01]  /*2710*/  ISETP.NE.U32.AND P2, PT, RZ, UR14, PT ;  /* 0x0000000eff007c0c */ /* 0x000fe2000bf45070 */
[----:B------:R-:W-:Y:S01]  /*2720*/  UMOV UR5, 0x400 ;  /* 0x0000040000057882 */ /* 0x000fe20000000000 */
[----:B------:R-:W-:Y:S01]  /*2730*/  BSSY.RECONVERGENT B1, `(.L_x_138) ;  /* 0x0000037000017945 */ /* 0x000fe20003800200 */
[----:B------:R-:W-:Y:S02]  /*2740*/  UIADD3 UR5, UPT, UPT, UR5, 0x40, URZ ;  /* 0x0000004005057890 */ /* 0x000fe4000fffe0ff */
[----:B0-----:R-:W0:Y:S02]  /*2750*/  MUFU.RCP R0, R0 ;  /* 0x0000000000007308 */ /* 0x001e240000001000 */
[----:B-----5:R-:W-:Y:S01]  /*2760*/  ULEA UR5, UR6, UR5, 0x18 ;  /* 0x0000000506057291 */ /* 0x020fe2000f8ec0ff */
[----:B0-----:R-:W-:-:S05]  /*2770*/  IADD3 R6, PT, PT, R0, 0xffffffe, RZ ;  /* 0x0ffffffe00067810 */ /* 0x001fca0007ffe0ff */
[----:B-1234-:R0:W1:Y:S02]  /*2780*/  F2I.FTZ.U32.TRUNC.NTZ R7, R6 ;  /* 0x0000000600077305 */ /* 0x01e064000021f000 */
[----:B0-----:R-:W-:Y:S02]  /*2790*/  HFMA2 R6, -RZ, RZ, 0, 0 ;  /* 0x00000000ff067431 */ /* 0x001fe400000001ff */
[----:B-1----:R-:W-:-:S04]  /*27a0*/  IMAD R5, R5, R7, RZ ;  /* 0x0000000705057224 */ /* 0x002fc800078e02ff */
[----:B------:R-:W-:-:S06]  /*27b0*/  IMAD.HI.U32 R7, R7, R5, R6 ;  /* 0x0000000507077227 */ /* 0x000fcc00078e0006 */
[----:B------:R-:W-:-:S04]  /*27c0*/  IMAD.HI.U32 R7, R7, R8, RZ ;  /* 0x0000000807077227 */ /* 0x000fc800078e00ff */
[----:B------:R-:W-:-:S04]  /*27d0*/  IMAD.MOV R5, RZ, RZ, -R7 ;  /* 0x000000ffff057224 */ /* 0x000fc800078e0a07 */
        /* <DEDUP_REMOVED lines=40> */
[----:B0-----:R-:W-:Y:S06]  /*2a60*/  @!P0 BRA `(.L_x_139) ;  /* 0x00000000000c8947 */ /* 0x001fec0003800000 */
[----:B------:R-:W-:-:S07]  /*2a70*/  MOV R8, 0x2a90 ;  /* 0x00002a9000087802 */ /* 0x000fce0000000f00 */
[----:B------:R-:W-:Y:S05]  /*2a80*/  CALL.REL.NOINC `($__internal_3_$__cuda_sm3x_div_rn_noftz_f32_slowpath) ;  /* 0x0000000400d87944 */ /* 0x000fea0003c00000 */
[----:B------:R-:W-:-:S07]  /*2a90*/  IMAD.MOV.U32 R6, RZ, RZ, R11 ;  /* 0x000000ffff067224 */ /* 0x000fce00078e000b */
.L_x_139:
[----:B------:R-:W-:Y:S05]  /*2aa0*/  BSYNC.RECONVERGENT B1 ;  /* 0x0000000000017941 */ /* 0x000fea0003800200 */
.L_x_138:
        /* <DEDUP_REMOVED lines=16> */
[----:B------:R-:W-:Y:S01]  /*2bb0*/  HFMA2 R0, -RZ, RZ, 2.142578125, 0.0004794597625732421875 ;  /* 0x40490fdbff007431 */ /* 0x000fe200000001ff */
[----:B------:R-:W-:-:S07]  /*2bc0*/  MOV R8, 0x2be0 ;  /* 0x00002be000087802 */ /* 0x000fce0000000f00 */
[----:B------:R-:W-:Y:S05]  /*2bd0*/  CALL.REL.NOINC `($__internal_3_$__cuda_sm3x_div_rn_noftz_f32_slowpath) ;  /* 0x0000000400847944 */ /* 0x000fea0003c00000 */
[----:B------:R-:W-:-:S07]  /*2be0*/  MOV R0, R11 ;  /* 0x0000000b00007202 */ /* 0x000fce0000000f00 */
.L_x_141:
[----:B------:R-:W-:Y:S05]  /*2bf0*/  BSYNC.RECONVERGENT B1 ;  /* 0x0000000000017941 */ /* 0x000fea0003800200 */
.L_x_140:
[----:B------:R-:W-:Y:S01]  /*2c00*/  MOV R8, R0 ;  /* 0x0000000000087202 */ /* 0x000fe20000000f00 */
[----:B------:R-:W0:Y:S03]  /*2c10*/  LDS R7, [R3+UR7] ;  /* 0x0000000703077984 */ /* 0x000e260008000800 */
        /* <DEDUP_REMOVED lines=10> */
[----:B0-----:R-:W-:-:S05]  /*2cc0*/  FFMA R6, R6, R5, R7 ;  /* 0x0000000506067223 */ /* 0x001fca0000000007 */
[----:B------:R0:W-:Y:S02]  /*2cd0*/  STS [R3+UR7], R6 ;  /* 0x0000000603007988 */ /* 0x0001e40008000807 */
.L_x_137:
[----:B------:R-:W-:Y:S05]  /*2ce0*/  BSYNC.RECONVERGENT B0 ;  /* 0x0000000000007941 */ /* 0x000fea0003800200 */
.L_x_136:
[----:B------:R-:W-:-:S04]  /*2cf0*/  UIADD3 UR4, UPT, UPT, UR9, UR4, URZ ;  /* 0x0000000409047290 */ /* 0x000fc8000fffe0ff */
[----:B------:R-:W-:-:S09]  /*2d00*/  UISETP.GE.U32.AND UP0, UPT, UR4, UR10, UPT ;  /* 0x0000000a0400728c */ /* 0x000fd2000bf06070 */
[----:B------:R-:W-:Y:S05]  /*2d10*/  BRA.U !UP0, `(.L_x_142) ;  /* 0xfffffff908607547 */ /* 0x000fea000b83ffff */
.L_x_135:
[----:B------:R-:W-:Y:S01]  /*2d20*/  BAR.SYNC.DEFER_BLOCKING 0x0 ;  /* 0x0000000000007b1d */ /* 0x000fe20000010000 */
[----:B------:R-:W-:Y:S01]  /*2d30*/  UISETP.GE.U32.AND UP0, UPT, UR9, 0x2, UPT ;  /* 0x000000020900788c */ /* 0x000fe2000bf06070 */
[----:B------:R-:W-:-:S08]  /*2d40*/  ISETP.NE.AND P1, PT, R18, RZ, PT ;  /* 0x000000ff1200720c */ /* 0x000fd00003f25270 */
[----:B------:R-:W-:Y:S05]  /*2d50*/  BRA.U !UP0, `(.L_x_143) ;  /* 0x0000000108307547 */ /* 0x000fea000b800000 */
.L_x_144:
[----:B------:R-:W-:Y:S01]  /*2d60*/  USHF.R.U32.HI UR4, URZ, 0x1, UR9 ;  /* 0x00000001ff047899 */ /* 0x000fe20008011609 */
[----:B------:R-:W-:Y:S01]  /*2d70*/  BAR.SYNC.DEFER_BLOCKING 0x0 ;  /* 0x0000000000007b1d */ /* 0x000fe20000010000 */
[----:B------:R-:W-:-:S04]  /*2d80*/  UISETP.GT.U32.AND UP0, UPT, UR9, 0x3, UPT ;  /* 0x000000030900788c */ /* 0x000fc8000bf04070 */
[----:B------:R-:W-:Y:S01]  /*2d90*/  ISETP.GE.U32.AND P0, PT, R18, UR4, PT ;  /* 0x0000000412007c0c */ /* 0x000fe2000bf06070 */
[----:B------:R-:W-:Y:S01]  /*2da0*/  IMAD.U32 R5, RZ, RZ, UR4 ;  /* 0x00000004ff057e24 */ /* 0x000fe2000f8e00ff */
[----:B------:R-:W-:-:S11]  /*2db0*/  UMOV UR9, UR4 ;  /* 0x0000000400097c82 */ /* 0x000fd60008000000 */
[----:B------:R-:W-:Y:S02]  /*2dc0*/  @!P0 LEA R0, R5, R2, 0x2 ;  /* 0x0000000205008211 */ /* 0x000fe400078e10ff */
[----:B------:R-:W-:Y:S04]  /*2dd0*/  @!P0 LDS R5, [R3+UR7] ;  /* 0x0000000703058984 */ /* 0x000fe80008000800 */
[----:B0-----:R-:W0:Y:S02]  /*2de0*/  @!P0 LDS R0, [R0] ;  /* 0x0000000000008984 */ /* 0x001e240000000800 */
[----:B0-----:R-:W-:-:S05]  /*2df0*/  @!P0 FADD R6, R0, R5 ;  /* 0x0000000500068221 */ /* 0x001fca0000000000 */
[----:B------:R0:W-:Y:S01]  /*2e00*/  @!P0 STS [R3+UR7], R6 ;  /* 0x0000000603008988 */ /* 0x0001e20008000807 */
[----:B------:R-:W-:Y:S05]  /*2e10*/  BRA.U UP0, `(.L_x_144) ;  /* 0xfffffffd00d07547 */ /* 0x000fea000b83ffff */
.L_x_143:
[----:B------:R-:W-:Y:S06]  /*2e20*/  BAR.SYNC.DEFER_BLOCKING 0x0 ;  /* 0x0000000000007b1d */ /* 0x000fec0000010000 */
[----:B------:R-:W-:Y:S05]  /*2e30*/  @P1 EXIT ;  /* 0x000000000000194d */ /* 0x000fea0003800000 */
[----:B------:R-:W5:Y:S01]  /*2e40*/  LDS R5, [UR7] ;  /* 0x00000007ff057984 */ /* 0x000f620008000800 */
[----:B0-----:R-:W0:Y:S02]  /*2e50*/  LDC.64 R2, c[0x0][0x3c0] ;  /* 0x0000f000ff027b82 */ /* 0x001e240000000a00 */
[----:B0-----:R-:W-:-:S04]  /*2e60*/  LEA R2, P0, R4, R2, 0x2 ;  /* 0x0000000204027211 */ /* 0x001fc800078010ff */
[----:B------:R-:W-:-:S05]  /*2e70*/  LEA.HI.X R3, R4, R3, RZ, 0x2, P0 ;  /* 0x0000000304037211 */ /* 0x000fca00000f14ff */
[----:B-----5:R-:W-:Y:S01]  /*2e80*/  STG.E desc[UR12][R2.64], R5 ;  /* 0x0000000502007986 */ /* 0x020fe2000c10190c */
[----:B------:R-:W-:Y:S05]  /*2e90*/  EXIT ;  /* 0x000000000000794d */ /* 0x000fea0003800000 */
        .weak           $__internal_2_$__cuda_sm20_rcp_rn_f32_slowpath
        .type           $__internal_2_$__cuda_sm20_rcp_rn_f32_slowpath,@function
        .size           $__internal_2_$__cuda_sm20_rcp_rn_f32_slowpath,($__internal_3_$__cuda_sm3x_div_rn_noftz_f32_slowpath - $__internal_2_$__cuda_sm20_rcp_rn_f32_slowpath)
$__internal_2_$__cuda_sm20_rcp_rn_f32_slowpath:
        /* <DEDUP_REMOVED lines=15> */
.L_x_146:
[----:B------:R-:W-:-:S04]  /*2f90*/  IADD3 R7, PT, PT, R5, -0xfd, RZ ;  /* 0xffffff0305077810 */ /* 0x000fc80007ffe0ff */
[----:B------:R-:W-:-:S13]  /*2fa0*/  ISETP.GT.U32.AND P0, PT, R7, 0x1, PT ;  /* 0x000000010700780c */ /* 0x000fda0003f04070 */
[----:B------:R-:W-:Y:S05]  /*2fb0*/  @P0 BRA `(.L_x_148) ;  /* 0x0000000000780947 */ /* 0x000fea0003800000 */
[----:B------:R-:W-:Y:S01]  /*2fc0*/  LOP3.LUT R17, R0, 0x7fffff, RZ, 0xc0, !PT ;  /* 0x007fffff00117812 */ /* 0x000fe200078ec0ff */
[----:B------:R-:W-:Y:S01]  /*2fd0*/  IMAD.MOV.U32 R16, RZ, RZ, 0x3 ;  /* 0x00000003ff107424 */ /* 0x000fe200078e00ff */
[----:B------:R-:W-:Y:S02]  /*2fe0*/  IADD3 R5, PT, PT, R5, -0xfc, RZ ;  /* 0xffffff0405057810 */ /* 0x000fe40007ffe0ff */
[----:B------:R-:W-:Y:S02]  /*2ff0*/  LOP3.LUT R17, R17, 0x3f800000, RZ, 0xfc, !PT ;  /* 0x3f80000011117812 */ /* 0x000fe400078efcff */
[----:B------:R-:W-:Y:S02]  /*3000*/  SHF.L.U32 R16, R16, R7, RZ ;  /* 0x0000000710107219 */ /* 0x000fe400000006ff */
[----:B------:R-:W0:Y:S02]  /*3010*/  MUFU.RCP R14, R17 ;  /* 0x00000011000e7308 */ /* 0x000e240000001000 */
        /* <DEDUP_REMOVED lines=20> */
[----:B------:R-:W-:-:S05]  /*3160*/  @!P0 IADD3 R5, PT, PT, R5, 0x1, RZ ;  /* 0x0000000105058810 */ /* 0x000fca0007ffe0ff */
[----:B------:R-:W-:-:S05]  /*3170*/  @!P1 IMAD.SHL.U32 R5, R5, 0x2, RZ ;  /* 0x0000000205059824 */ /* 0x000fca00078e00ff */
[----:B------:R-:W-:Y:S01]  /*3180*/  LOP3.LUT R7, R5, 0x80000000, R0, 0xf8, !PT ;  /* 0x8000000005077812 */ /* 0x000fe200078ef800 */
[----:B------:R-:W-:Y:S06]  /*3190*/  BRA `(.L_x_147) ;  /* 0x0000000000047947 */ /* 0x000fec0003800000 */
.L_x_148:
[----:B------:R0:W1:Y:S02]  /*31a0*/  MUFU.RCP R7, R0 ;  /* 0x0000000000077308 */ /* 0x0000640000001000 */
.L_x_147:
[----:B------:R-:W-:Y:S05]  /*31b0*/  BSYNC.RECONVERGENT B1 ;  /* 0x0000000000017941 */ /* 0x000fea0003800200 */
.L_x_145:
[----:B------:R-:W-:Y:S01]  /*31c0*/  HFMA2 R13, -RZ, RZ, 0, 0 ;  /* 0x00000000ff0d7431 */ /* 0x000fe200000001ff */
[----:B------:R-:W-:-:S04]  /*31d0*/  MOV R12, R6 ;  /* 0x00000006000c7202 */ /* 0x000fc80000000f00 */
[----:B01----:R-:W-:Y:S05]  /*31e0*/  RET.REL.NODEC R12 `(_Z19deviceOverlapVolumePfPjmS_jmS_mS_) ;  /* 0xffffffcc0c847950 */ /* 0x003fea0003c3ffff */
        .weak           $__internal_3_$__cuda_sm3x_div_rn_noftz_f32_slowpath
        .type           $__internal_3_$__cuda_sm3x_div_rn_noftz_f32_slowpath,@function
        .size           $__internal_3_$__cuda_sm3x_div_rn_noftz_f32_slowpath,(.L_x_214 - $__internal_3_$__cuda_sm3x_div_rn_noftz_f32_slowpath)
$__internal_3_$__cuda_sm3x_div_rn_noftz_f32_slowpath:
[--C-:B------:R-:W-:Y:S01]  /*31f0*/  SHF.R.U32.HI R9, RZ, 0x17, R5.reuse ;  /* 0x00000017ff097819 */ /* 0x100fe20000011605 */
[----:B------:R-:W-:Y:S01]  /*3200*/  BSSY.RECONVERGENT B2, `(.L_x_149) ;  /* 0x0000063000027945 */ /* 0x000fe20003800200 */
[----:B------:R-:W-:Y:S02]  /*3210*/  SHF.R.U32.HI R7, RZ, 0x17, R0 ;  /* 0x00000017ff077819 */ /* 0x000fe40000011600 */
[----:B------:R-:W-:Y:S02]  /*3220*/  LOP3.LUT R14, R9, 0xff, RZ, 0xc0, !PT ;  /* 0x000000ff090e7812 */ /* 0x000fe400078ec0ff */
[----:B------:R-:W-:Y:S01]  /*3230*/  LOP3.LUT R12, R7, 0xff, RZ, 0xc0, !PT ;  /* 0x000000ff070c7812 */ /* 0x000fe200078ec0ff */
[----:B------:R-:W-:Y:S01]  /*3240*/  IMAD.MOV.U32 R7, RZ, RZ, R5 ;  /* 0x000000ffff077224 */ /* 0x000fe200078e0005 */
        /* <DEDUP_REMOVED lines=29> */
.L_x_150:
[----:B------:R-:W-:Y:S01]  /*3420*/  LEA R10, R14, 0xc0800000, 0x17 ;  /* 0xc08000000e0a7811 */ /* 0x000fe200078eb8ff */
[----:B------:R-:W-:Y:S04]  /*3430*/  BSSY.RECONVERGENT B3, `(.L_x_155) ;  /* 0x0000036000037945 */ /* 0x000fe80003800200 */
[----:B------:R-:W-:Y:S01]  /*3440*/  IMAD.IADD R10, R7, 0x1, -R10 ;  /* 0x00000001070a7824 */ /* 0x000fe200078e0a0a */
[----:B------:R-:W-:-:S03]  /*3450*/  IADD3 R7, PT, PT, R12, -0x7f, RZ ;  /* 0xffffff810c077810 */ /* 0x000fc60007ffe0ff */
[----:B------:R0:W1:Y:S01]  /*3460*/  MUFU.RCP R11, R10 ;  /* 0x0000000a000b7308 */ /* 0x0000620000001000 */
[----:B------:R-:W-:Y:S01]  /*3470*/  FADD.FTZ R13, -R10, -RZ ;  /* 0x800000ff0a0d7221 */ /* 0x000fe20000010100 */
[C---:B------:R-:W-:Y:S01]  /*3480*/  IMAD R0, R7.reuse, -0x800000, R0 ;  /* 0xff80000007007824 */ /* 0x040fe200078e0200 */
[----:B0-----:R-:W-:-:S04]  /*3490*/  IADD3 R10, PT, PT, R7, 0x7f, -R14 ;  /* 0x0000007f070a7810 */ /* 0x001fc80007ffe80e */
[----:B------:R-:W-:Y:S01]  /*34a0*/  IADD3 R10, PT, PT, R10, R9, RZ ;  /* 0x000000090a0a7210 */ /* 0x000fe20007ffe0ff */
[----:B-1----:R-:W-:-:S04]  /*34b0*/  FFMA R12, R11, R13, 1 ;  /* 0x3f8000000b0c7423 */ /* 0x002fc8000000000d */
        /* <DEDUP_REMOVED lines=19> */
[CCC-:B------:R-:W-:Y:S01]  /*35f0*/  FFMA.RZ R0, R16.reuse, R12.reuse, R15.reuse ;  /* 0x0000000c10007223 */ /* 0x1c0fe2000000c00f */
[C---:B------:R-:W-:Y:S02]  /*3600*/  VIADD R10, R13.reuse, 0x20 ;  /* 0x000000200d0a7836 */ /* 0x040fe40000000000 */
[-CC-:B------:R-:W-:Y:S01]  /*3610*/  FFMA.RM R7, R16, R12.reuse, R15.reuse ;  /* 0x0000000c10077223 */ /* 0x180fe2000000400f */
[C---:B------:R-:W-:Y:S02]  /*3620*/  ISETP.NE.AND P2, PT, R13.reuse, RZ, PT ;  /* 0x000000ff0d00720c */ /* 0x040fe40003f45270 */
[----:B------:R-:W-:Y:S01]  /*3630*/  LOP3.LUT R9, R0, 0x7fffff, RZ, 0xc0, !PT ;  /* 0x007fffff00097812 */ /* 0x000fe200078ec0ff */
[----:B------:R-:W-:Y:S01]  /*3640*/  FFMA.RP R0, R16, R12, R15 ;  /* 0x0000000c10007223 */ /* 0x000fe2000000800f */
[----:B------:R-:W-:Y:S02]  /*3650*/  ISETP.NE.AND P1, PT, R13, RZ, PT ;  /* 0x000000ff0d00720c */ /* 0x000fe40003f25270 */
        /* <DEDUP_REMOVED lines=15> */
.L_x_157:
[----:B------:R-:W-:-:S04]  /*3750*/  LOP3.LUT R11, R11, 0x80000000, RZ, 0xc0, !PT ;  /* 0x800000000b0b7812 */ /* 0x000fc800078ec0ff */
[----:B------:R-:W-:Y:S01]  /*3760*/  LOP3.LUT R11, R11, 0x7f800000, RZ, 0xfc, !PT ;  /* 0x7f8000000b0b7812 */ /* 0x000fe200078efcff */
[----:B------:R-:W-:Y:S06]  /*3770*/  BRA `(.L_x_158) ;  /* 0x0000000000047947 */ /* 0x000fec0003800000 */
.L_x_156:
[----:B------:R-:W-:-:S07]  /*3780*/  LEA R11, R10, R11, 0x17 ;  /* 0x0000000b0a0b7211 */ /* 0x000fce00078eb8ff */
.L_x_158:
[----:B------:R-:W-:Y:S05]  /*3790*/  BSYNC.RECONVERGENT B3 ;  /* 0x0000000000037941 */ /* 0x000fea0003800200 */
.L_x_155:
[----:B------:R-:W-:Y:S05]  /*37a0*/  BRA `(.L_x_159) ;  /* 0x0000000000207947 */ /* 0x000fea0003800000 */
.L_x_154:
[----:B------:R-:W-:-:S04]  /*37b0*/  LOP3.LUT R0, R7, 0x80000000, R0, 0x48, !PT ;  /* 0x8000000007007812 */ /* 0x000fc800078e4800 */
[----:B------:R-:W-:Y:S01]  /*37c0*/  LOP3.LUT R11, R0, 0x7f800000, RZ, 0xfc, !PT ;  /* 0x7f800000000b7812 */ /* 0x000fe200078efcff */
[----:B------:R-:W-:Y:S06]  /*37d0*/  BRA `(.L_x_159) ;  /* 0x0000000000147947 */ /* 0x000fec0003800000 */
.L_x_153:
[----:B------:R-:W-:Y:S01]  /*37e0*/  LOP3.LUT R11, R7, 0x80000000, R0, 0x48, !PT ;  /* 0x80000000070b7812 */ /* 0x000fe200078e4800 */
[----:B------:R-:W-:Y:S06]  /*37f0*/  BRA `(.L_x_159) ;  /* 0x00000000000c7947 */ /* 0x000fec0003800000 */
.L_x_152:
[----:B------:R-:W0:Y:S01]  /*3800*/  MUFU.RSQ R11, -QNAN ;  /* 0xffc00000000b7908 */ /* 0x000e220000001400 */
[----:B------:R-:W-:Y:S05]  /*3810*/  BRA `(.L_x_159) ;  /* 0x0000000000047947 */ /* 0x000fea0003800000 */
.L_x_151:
[----:B------:R-:W-:-:S07]  /*3820*/  FADD.FTZ R11, R0, R5 ;  /* 0x00000005000b7221 */ /* 0x000fce0000010000 */
.L_x_159:
[----:B------:R-:W-:Y:S05]  /*3830*/  BSYNC.RECONVERGENT B2 ;  /* 0x0000000000027941 */ /* 0x000fea0003800200 */
.L_x_149:
[----:B------:R-:W-:-:S04]  /*3840*/  HFMA2 R9, -RZ, RZ, 0, 0 ;  /* 0x00000000ff097431 */ /* 0x000fc800000001ff */
[----:B0-----:R-:W-:Y:S05]  /*3850*/  RET.REL.NODEC R8 `(_Z19deviceOverlapVolumePfPjmS_jmS_mS_) ;  /* 0xffffffc408e87950 */ /* 0x001fea0003c3ffff */
.L_x_160:
        /* <DEDUP_REMOVED lines=10> */
.L_x_214:


//--------------------- .nv.shared._Z24deviceOverlapAndGradientPfPjmS_jmS_mS_m --------------------------
	.section	.nv.shared._Z24deviceOverlapAndGradientPfPjmS_jmS_mS_m,"aw",@nobits
	.sectionflags	@""
	.align	16
.nv.shared._Z24deviceOverlapAndGradientPfPjmS_jmS_mS_m:
	.zero		1088


//--------------------- .nv.shared.reserved.0     --------------------------
	.section	.nv.shared.reserved.0,"aw",@nobits
	.weak		__nv_reservedSMEM_offset_0_alias
	.size		__nv_reservedSMEM_offset_0_alias, 0, 64
	.other		__nv_reservedSMEM_offset_0_alias,@"STO_CUDA_RESERVED_SHARED STV_DEFAULT"
__nv_reservedSMEM_offset_0_alias:
	.zero		0
	.zero		64


//--------------------- .nv.shared._Z19deviceOverlapVolumePfPjmS_jmS_mS_ --------------------------
	.section	.nv.shared._Z19deviceOverlapVolumePfPjmS_jmS_mS_,"aw",@nobits
	.sectionflags	@""
	.align	16
.nv.shared._Z19deviceOverlapVolumePfPjmS_jmS_mS_:
	.zero		1088


//--------------------- .nv.constant0._Z24deviceOverlapAndGradientPfPjmS_jmS_mS_m --------------------------
	.section	.nv.constant0._Z24deviceOverlapAndGradientPfPjmS_jmS_mS_m,"a",@progbits
	.sectionflags	@""
	.align	4
.nv.constant0._Z24deviceOverlapAndGradientPfPjmS_jmS_mS_m:
	.zero		976


//--------------------- .nv.constant0._Z19deviceOverlapVolumePfPjmS_jmS_mS_ --------------------------
	.section	.nv.constant0._Z19deviceOverlapVolumePfPjmS_jmS_mS_,"a",@progbits
	.sectionflags	@""
	.align	4
.nv.constant0._Z19deviceOverlapVolumePfPjmS_jmS_mS_:
	.zero		968


//--------------------- SYMBOLS --------------------------

	.type		.nv.reservedSmem.offset0,@object
	.size		.nv.reservedSmem.offset0,0x4
	.type		.nv.reservedSmem.cap,@object
	.size		.nv.reservedSmem.cap,0x4
